//
// Generated by NVIDIA NVVM Compiler
//
// Compiler Build ID: CL-36424714
// Cuda compilation tools, release 13.0, V13.0.88
// Based on NVVM 20.0.0
//

.version 9.0
.target sm_100
.address_size 64

	// .globl	_Z7rmsNormP13__nv_bfloat16S0_S0_mm

.visible .entry _Z7rmsNormP13__nv_bfloat16S0_S0_mm(
	.param .u64 .ptr .align 1 _Z7rmsNormP13__nv_bfloat16S0_S0_mm_param_0,
	.param .u64 .ptr .align 1 _Z7rmsNormP13__nv_bfloat16S0_S0_mm_param_1,
	.param .u64 .ptr .align 1 _Z7rmsNormP13__nv_bfloat16S0_S0_mm_param_2,
	.param .u64 _Z7rmsNormP13__nv_bfloat16S0_S0_mm_param_3,
	.param .u64 _Z7rmsNormP13__nv_bfloat16S0_S0_mm_param_4
)
{
	.reg .pred 	%p<20>;
	.reg .b16 	%rs<75>;
	.reg .b32 	%r<5>;
	.reg .b32 	%f<147>;
	.reg .b64 	%rd<188>;

	ld.param.u64 	%rd45, [_Z7rmsNormP13__nv_bfloat16S0_S0_mm_param_0];
	ld.param.u64 	%rd46, [_Z7rmsNormP13__nv_bfloat16S0_S0_mm_param_1];
	ld.param.u64 	%rd47, [_Z7rmsNormP13__nv_bfloat16S0_S0_mm_param_2];
	ld.param.u64 	%rd44, [_Z7rmsNormP13__nv_bfloat16S0_S0_mm_param_3];
	ld.param.u64 	%rd48, [_Z7rmsNormP13__nv_bfloat16S0_S0_mm_param_4];
	cvta.to.global.u64 	%rd1, %rd47;
	cvta.to.global.u64 	%rd2, %rd46;
	cvta.to.global.u64 	%rd3, %rd45;
	mov.u32 	%r1, %tid.x;
	mov.u32 	%r2, %ctaid.x;
	mov.u32 	%r3, %ntid.x;
	mad.lo.s32 	%r4, %r2, %r3, %r1;
	cvt.s64.s32 	%rd4, %r4;
	setp.le.u64 	%p1, %rd48, %rd4;
	@%p1 bra 	$L__BB0_25;
	setp.eq.s64 	%p2, %rd44, 0;
	mov.f32 	%f146, 0f00000000;
	@%p2 bra 	$L__BB0_13;
	mul.lo.s64 	%rd5, %rd44, %rd4;
	and.b64  	%rd6, %rd44, 15;
	setp.lt.u64 	%p3, %rd44, 16;
	mov.f32 	%f146, 0f00000000;
	mov.b64 	%rd177, 0;
	@%p3 bra 	$L__BB0_5;
	and.b64  	%rd177, %rd44, -16;
	shl.b64 	%rd50, %rd5, 1;
	add.s64 	%rd51, %rd50, %rd3;
	add.s64 	%rd174, %rd51, 16;
	mov.f32 	%f146, 0f00000000;
	mov.u64 	%rd175, %rd177;
$L__BB0_4:
	.pragma "nounroll";
	ld.global.u16 	%rs1, [%rd174+-16];
	// begin inline asm
	{ cvt.f32.bf16 %f19, %rs1;}

	// end inline asm
	fma.rn.f32 	%f35, %f19, %f19, %f146;
	ld.global.u16 	%rs2, [%rd174+-14];
	// begin inline asm
	{ cvt.f32.bf16 %f20, %rs2;}

	// end inline asm
	fma.rn.f32 	%f36, %f20, %f20, %f35;
	ld.global.u16 	%rs3, [%rd174+-12];
	// begin inline asm
	{ cvt.f32.bf16 %f21, %rs3;}

	// end inline asm
	fma.rn.f32 	%f37, %f21, %f21, %f36;
	ld.global.u16 	%rs4, [%rd174+-10];
	// begin inline asm
	{ cvt.f32.bf16 %f22, %rs4;}

	// end inline asm
	fma.rn.f32 	%f38, %f22, %f22, %f37;
	ld.global.u16 	%rs5, [%rd174+-8];
	// begin inline asm
	{ cvt.f32.bf16 %f23, %rs5;}

	// end inline asm
	fma.rn.f32 	%f39, %f23, %f23, %f38;
	ld.global.u16 	%rs6, [%rd174+-6];
	// begin inline asm
	{ cvt.f32.bf16 %f24, %rs6;}

	// end inline asm
	fma.rn.f32 	%f40, %f24, %f24, %f39;
	ld.global.u16 	%rs7, [%rd174+-4];
	// begin inline asm
	{ cvt.f32.bf16 %f25, %rs7;}

	// end inline asm
	fma.rn.f32 	%f41, %f25, %f25, %f40;
	ld.global.u16 	%rs8, [%rd174+-2];
	// begin inline asm
	{ cvt.f32.bf16 %f26, %rs8;}

	// end inline asm
	fma.rn.f32 	%f42, %f26, %f26, %f41;
	ld.global.u16 	%rs9, [%rd174];
	// begin inline asm
	{ cvt.f32.bf16 %f27, %rs9;}

	// end inline asm
	fma.rn.f32 	%f43, %f27, %f27, %f42;
	ld.global.u16 	%rs10, [%rd174+2];
	// begin inline asm
	{ cvt.f32.bf16 %f28, %rs10;}

	// end inline asm
	fma.rn.f32 	%f44, %f28, %f28, %f43;
	ld.global.u16 	%rs11, [%rd174+4];
	// begin inline asm
	{ cvt.f32.bf16 %f29, %rs11;}

	// end inline asm
	fma.rn.f32 	%f45, %f29, %f29, %f44;
	ld.global.u16 	%rs12, [%rd174+6];
	// begin inline asm
	{ cvt.f32.bf16 %f30, %rs12;}

	// end inline asm
	fma.rn.f32 	%f46, %f30, %f30, %f45;
	ld.global.u16 	%rs13, [%rd174+8];
	// begin inline asm
	{ cvt.f32.bf16 %f31, %rs13;}

	// end inline asm
	fma.rn.f32 	%f47, %f31, %f31, %f46;
	ld.global.u16 	%rs14, [%rd174+10];
	// begin inline asm
	{ cvt.f32.bf16 %f32, %rs14;}

	// end inline asm
	fma.rn.f32 	%f48, %f32, %f32, %f47;
	ld.global.u16 	%rs15, [%rd174+12];
	// begin inline asm
	{ cvt.f32.bf16 %f33, %rs15;}

	// end inline asm
	fma.rn.f32 	%f49, %f33, %f33, %f48;
	ld.global.u16 	%rs16, [%rd174+14];
	// begin inline asm
	{ cvt.f32.bf16 %f34, %rs16;}

	// end inline asm
	fma.rn.f32 	%f146, %f34, %f34, %f49;
	add.s64 	%rd175, %rd175, -16;
	add.s64 	%rd174, %rd174, 32;
	setp.ne.s64 	%p4, %rd175, 0;
	@%p4 bra 	$L__BB0_4;
$L__BB0_5:
	setp.eq.s64 	%p5, %rd6, 0;
	@%p5 bra 	$L__BB0_13;
	and.b64  	%rd14, %rd44, 7;
	setp.lt.u64 	%p6, %rd6, 8;
	@%p6 bra 	$L__BB0_8;
	add.s64 	%rd52, %rd177, %rd5;
	shl.b64 	%rd53, %rd52, 1;
	add.s64 	%rd54, %rd3, %rd53;
	ld.global.u16 	%rs17, [%rd54];
	// begin inline asm
	{ cvt.f32.bf16 %f51, %rs17;}

	// end inline asm
	fma.rn.f32 	%f59, %f51, %f51, %f146;
	add.s64 	%rd55, %rd177, 1;
	and.b64  	%rd56, %rd55, 4294967295;
	add.s64 	%rd57, %rd56, %rd5;
	shl.b64 	%rd58, %rd57, 1;
	add.s64 	%rd59, %rd3, %rd58;
	ld.global.u16 	%rs18, [%rd59];
	// begin inline asm
	{ cvt.f32.bf16 %f52, %rs18;}

	// end inline asm
	fma.rn.f32 	%f60, %f52, %f52, %f59;
	add.s64 	%rd60, %rd177, 2;
	and.b64  	%rd61, %rd60, 4294967295;
	add.s64 	%rd62, %rd61, %rd5;
	shl.b64 	%rd63, %rd62, 1;
	add.s64 	%rd64, %rd3, %rd63;
	ld.global.u16 	%rs19, [%rd64];
	// begin inline asm
	{ cvt.f32.bf16 %f53, %rs19;}

	// end inline asm
	fma.rn.f32 	%f61, %f53, %f53, %f60;
	add.s64 	%rd65, %rd177, 3;
	and.b64  	%rd66, %rd65, 4294967295;
	add.s64 	%rd67, %rd66, %rd5;
	shl.b64 	%rd68, %rd67, 1;
	add.s64 	%rd69, %rd3, %rd68;
	ld.global.u16 	%rs20, [%rd69];
	// begin inline asm
	{ cvt.f32.bf16 %f54, %rs20;}

	// end inline asm
	fma.rn.f32 	%f62, %f54, %f54, %f61;
	add.s64 	%rd70, %rd177, 4;
	and.b64  	%rd71, %rd70, 4294967295;
	add.s64 	%rd72, %rd71, %rd5;
	shl.b64 	%rd73, %rd72, 1;
	add.s64 	%rd74, %rd3, %rd73;
	ld.global.u16 	%rs21, [%rd74];
	// begin inline asm
	{ cvt.f32.bf16 %f55, %rs21;}

	// end inline asm
	fma.rn.f32 	%f63, %f55, %f55, %f62;
	add.s64 	%rd75, %rd177, 5;
	and.b64  	%rd76, %rd75, 4294967295;
	add.s64 	%rd77, %rd76, %rd5;
	shl.b64 	%rd78, %rd77, 1;
	add.s64 	%rd79, %rd3, %rd78;
	ld.global.u16 	%rs22, [%rd79];
	// begin inline asm
	{ cvt.f32.bf16 %f56, %rs22;}

	// end inline asm
	fma.rn.f32 	%f64, %f56, %f56, %f63;
	add.s64 	%rd80, %rd177, 6;
	and.b64  	%rd81, %rd80, 4294967295;
	add.s64 	%rd82, %rd81, %rd5;
	shl.b64 	%rd83, %rd82, 1;
	add.s64 	%rd84, %rd3, %rd83;
	ld.global.u16 	%rs23, [%rd84];
	// begin inline asm
	{ cvt.f32.bf16 %f57, %rs23;}

	// end inline asm
	fma.rn.f32 	%f65, %f57, %f57, %f64;
	add.s64 	%rd85, %rd177, 7;
	and.b64  	%rd86, %rd85, 4294967295;
	add.s64 	%rd87, %rd86, %rd5;
	shl.b64 	%rd88, %rd87, 1;
	add.s64 	%rd89, %rd3, %rd88;
	ld.global.u16 	%rs24, [%rd89];
	// begin inline asm
	{ cvt.f32.bf16 %f58, %rs24;}

	// end inline asm
	fma.rn.f32 	%f146, %f58, %f58, %f65;
	add.s64 	%rd90, %rd177, 8;
	and.b64  	%rd177, %rd90, 4294967295;
$L__BB0_8:
	setp.eq.s64 	%p7, %rd14, 0;
	@%p7 bra 	$L__BB0_13;
	and.b64  	%rd179, %rd44, 3;
	setp.lt.u64 	%p8, %rd14, 4;
	@%p8 bra 	$L__BB0_11;
	add.s64 	%rd91, %rd177, %rd5;
	shl.b64 	%rd92, %rd91, 1;
	add.s64 	%rd93, %rd3, %rd92;
	ld.global.u16 	%rs25, [%rd93];
	// begin inline asm
	{ cvt.f32.bf16 %f67, %rs25;}

	// end inline asm
	fma.rn.f32 	%f71, %f67, %f67, %f146;
	add.s64 	%rd94, %rd177, 1;
	and.b64  	%rd95, %rd94, 4294967295;
	add.s64 	%rd96, %rd95, %rd5;
	shl.b64 	%rd97, %rd96, 1;
	add.s64 	%rd98, %rd3, %rd97;
	ld.global.u16 	%rs26, [%rd98];
	// begin inline asm
	{ cvt.f32.bf16 %f68, %rs26;}

	// end inline asm
	fma.rn.f32 	%f72, %f68, %f68, %f71;
	add.s64 	%rd99, %rd177, 2;
	and.b64  	%rd100, %rd99, 4294967295;
	add.s64 	%rd101, %rd100, %rd5;
	shl.b64 	%rd102, %rd101, 1;
	add.s64 	%rd103, %rd3, %rd102;
	ld.global.u16 	%rs27, [%rd103];
	// begin inline asm
	{ cvt.f32.bf16 %f69, %rs27;}

	// end inline asm
	fma.rn.f32 	%f73, %f69, %f69, %f72;
	add.s64 	%rd104, %rd177, 3;
	and.b64  	%rd105, %rd104, 4294967295;
	add.s64 	%rd106, %rd105, %rd5;
	shl.b64 	%rd107, %rd106, 1;
	add.s64 	%rd108, %rd3, %rd107;
	ld.global.u16 	%rs28, [%rd108];
	// begin inline asm
	{ cvt.f32.bf16 %f70, %rs28;}

	// end inline asm
	fma.rn.f32 	%f146, %f70, %f70, %f73;
	add.s64 	%rd109, %rd177, 4;
	and.b64  	%rd177, %rd109, 4294967295;
$L__BB0_11:
	setp.eq.s64 	%p9, %rd179, 0;
	@%p9 bra 	$L__BB0_13;
$L__BB0_12:
	.pragma "nounroll";
	add.s64 	%rd110, %rd177, %rd5;
	shl.b64 	%rd111, %rd110, 1;
	add.s64 	%rd112, %rd3, %rd111;
	ld.global.u16 	%rs29, [%rd112];
	// begin inline asm
	{ cvt.f32.bf16 %f74, %rs29;}

	// end inline asm
	fma.rn.f32 	%f146, %f74, %f74, %f146;
	add.s64 	%rd113, %rd177, 1;
	and.b64  	%rd177, %rd113, 4294967295;
	add.s64 	%rd179, %rd179, -1;
	setp.ne.s64 	%p10, %rd179, 0;
	@%p10 bra 	$L__BB0_12;
$L__BB0_13:
	setp.eq.s64 	%p11, %rd44, 0;
	cvt.rn.f32.u64 	%f75, %rd44;
	div.rn.f32 	%f76, %f146, %f75;
	add.f32 	%f77, %f76, 0f38D1B717;
	sqrt.rn.f32 	%f14, %f77;
	@%p11 bra 	$L__BB0_25;
	mul.lo.s64 	%rd24, %rd44, %rd4;
	and.b64  	%rd25, %rd44, 7;
	setp.lt.u64 	%p12, %rd44, 8;
	mov.b64 	%rd186, 0;
	@%p12 bra 	$L__BB0_17;
	and.b64  	%rd186, %rd44, -8;
	add.s64 	%rd183, %rd2, 8;
	shl.b64 	%rd115, %rd24, 1;
	add.s64 	%rd116, %rd115, 8;
	add.s64 	%rd182, %rd3, %rd116;
	add.s64 	%rd181, %rd1, %rd116;
	mov.u64 	%rd184, %rd186;
$L__BB0_16:
	.pragma "nounroll";
	ld.global.u16 	%rs30, [%rd182+-8];
	// begin inline asm
	{ cvt.f32.bf16 %f78, %rs30;}

	// end inline asm
	div.rn.f32 	%f102, %f78, %f14;
	ld.global.u16 	%rs31, [%rd183+-8];
	// begin inline asm
	{ cvt.f32.bf16 %f79, %rs31;}

	// end inline asm
	mul.f32 	%f80, %f102, %f79;
	// begin inline asm
	{  cvt.rn.bf16.f32 %rs32, %f80;}

	// end inline asm
	st.global.u16 	[%rd181+-8], %rs32;
	ld.global.u16 	%rs33, [%rd182+-6];
	// begin inline asm
	{ cvt.f32.bf16 %f81, %rs33;}

	// end inline asm
	div.rn.f32 	%f103, %f81, %f14;
	ld.global.u16 	%rs34, [%rd183+-6];
	// begin inline asm
	{ cvt.f32.bf16 %f82, %rs34;}

	// end inline asm
	mul.f32 	%f83, %f103, %f82;
	// begin inline asm
	{  cvt.rn.bf16.f32 %rs35, %f83;}

	// end inline asm
	st.global.u16 	[%rd181+-6], %rs35;
	ld.global.u16 	%rs36, [%rd182+-4];
	// begin inline asm
	{ cvt.f32.bf16 %f84, %rs36;}

	// end inline asm
	div.rn.f32 	%f104, %f84, %f14;
	ld.global.u16 	%rs37, [%rd183+-4];
	// begin inline asm
	{ cvt.f32.bf16 %f85, %rs37;}

	// end inline asm
	mul.f32 	%f86, %f104, %f85;
	// begin inline asm
	{  cvt.rn.bf16.f32 %rs38, %f86;}

	// end inline asm
	st.global.u16 	[%rd181+-4], %rs38;
	ld.global.u16 	%rs39, [%rd182+-2];
	// begin inline asm
	{ cvt.f32.bf16 %f87, %rs39;}

	// end inline asm
	div.rn.f32 	%f105, %f87, %f14;
	ld.global.u16 	%rs40, [%rd183+-2];
	// begin inline asm
	{ cvt.f32.bf16 %f88, %rs40;}

	// end inline asm
	mul.f32 	%f89, %f105, %f88;
	// begin inline asm
	{  cvt.rn.bf16.f32 %rs41, %f89;}

	// end inline asm
	st.global.u16 	[%rd181+-2], %rs41;
	ld.global.u16 	%rs42, [%rd182];
	// begin inline asm
	{ cvt.f32.bf16 %f90, %rs42;}

	// end inline asm
	div.rn.f32 	%f106, %f90, %f14;
	ld.global.u16 	%rs43, [%rd183];
	// begin inline asm
	{ cvt.f32.bf16 %f91, %rs43;}

	// end inline asm
	mul.f32 	%f92, %f106, %f91;
	// begin inline asm
	{  cvt.rn.bf16.f32 %rs44, %f92;}

	// end inline asm
	st.global.u16 	[%rd181], %rs44;
	ld.global.u16 	%rs45, [%rd182+2];
	// begin inline asm
	{ cvt.f32.bf16 %f93, %rs45;}

	// end inline asm
	div.rn.f32 	%f107, %f93, %f14;
	ld.global.u16 	%rs46, [%rd183+2];
	// begin inline asm
	{ cvt.f32.bf16 %f94, %rs46;}

	// end inline asm
	mul.f32 	%f95, %f107, %f94;
	// begin inline asm
	{  cvt.rn.bf16.f32 %rs47, %f95;}

	// end inline asm
	st.global.u16 	[%rd181+2], %rs47;
	ld.global.u16 	%rs48, [%rd182+4];
	// begin inline asm
	{ cvt.f32.bf16 %f96, %rs48;}

	// end inline asm
	div.rn.f32 	%f108, %f96, %f14;
	ld.global.u16 	%rs49, [%rd183+4];
	// begin inline asm
	{ cvt.f32.bf16 %f97, %rs49;}

	// end inline asm
	mul.f32 	%f98, %f108, %f97;
	// begin inline asm
	{  cvt.rn.bf16.f32 %rs50, %f98;}

	// end inline asm
	st.global.u16 	[%rd181+4], %rs50;
	ld.global.u16 	%rs51, [%rd182+6];
	// begin inline asm
	{ cvt.f32.bf16 %f99, %rs51;}

	// end inline asm
	div.rn.f32 	%f109, %f99, %f14;
	ld.global.u16 	%rs52, [%rd183+6];
	// begin inline asm
	{ cvt.f32.bf16 %f100, %rs52;}

	// end inline asm
	mul.f32 	%f101, %f109, %f100;
	// begin inline asm
	{  cvt.rn.bf16.f32 %rs53, %f101;}

	// end inline asm
	st.global.u16 	[%rd181+6], %rs53;
	add.s64 	%rd184, %rd184, -8;
	add.s64 	%rd183, %rd183, 16;
	add.s64 	%rd182, %rd182, 16;
	add.s64 	%rd181, %rd181, 16;
	setp.ne.s64 	%p13, %rd184, 0;
	@%p13 bra 	$L__BB0_16;
$L__BB0_17:
	setp.eq.s64 	%p14, %rd25, 0;
	@%p14 bra 	$L__BB0_25;
	and.b64  	%rd39, %rd44, 3;
	setp.lt.u64 	%p15, %rd25, 4;
	@%p15 bra 	$L__BB0_20;
	add.s64 	%rd117, %rd186, %rd24;
	shl.b64 	%rd118, %rd117, 1;
	add.s64 	%rd119, %rd3, %rd118;
	ld.global.u16 	%rs54, [%rd119];
	// begin inline asm
	{ cvt.f32.bf16 %f110, %rs54;}

	// end inline asm
	div.rn.f32 	%f122, %f110, %f14;
	shl.b64 	%rd120, %rd186, 1;
	add.s64 	%rd121, %rd2, %rd120;
	ld.global.u16 	%rs55, [%rd121];
	// begin inline asm
	{ cvt.f32.bf16 %f111, %rs55;}

	// end inline asm
	mul.f32 	%f112, %f122, %f111;
	// begin inline asm
	{  cvt.rn.bf16.f32 %rs56, %f112;}

	// end inline asm
	add.s64 	%rd122, %rd1, %rd118;
	st.global.u16 	[%rd122], %rs56;
	add.s64 	%rd123, %rd186, 1;
	and.b64  	%rd124, %rd123, 4294967295;
	add.s64 	%rd125, %rd124, %rd24;
	shl.b64 	%rd126, %rd125, 1;
	add.s64 	%rd127, %rd3, %rd126;
	ld.global.u16 	%rs57, [%rd127];
	// begin inline asm
	{ cvt.f32.bf16 %f113, %rs57;}

	// end inline asm
	div.rn.f32 	%f123, %f113, %f14;
	shl.b64 	%rd128, %rd123, 1;
	and.b64  	%rd129, %rd128, 8589934590;
	add.s64 	%rd130, %rd2, %rd129;
	ld.global.u16 	%rs58, [%rd130];
	// begin inline asm
	{ cvt.f32.bf16 %f114, %rs58;}

	// end inline asm
	mul.f32 	%f115, %f123, %f114;
	// begin inline asm
	{  cvt.rn.bf16.f32 %rs59, %f115;}

	// end inline asm
	add.s64 	%rd131, %rd1, %rd126;
	st.global.u16 	[%rd131], %rs59;
	add.s64 	%rd132, %rd186, 2;
	and.b64  	%rd133, %rd132, 4294967295;
	add.s64 	%rd134, %rd133, %rd24;
	shl.b64 	%rd135, %rd134, 1;
	add.s64 	%rd136, %rd3, %rd135;
	ld.global.u16 	%rs60, [%rd136];
	// begin inline asm
	{ cvt.f32.bf16 %f116, %rs60;}

	// end inline asm
	div.rn.f32 	%f124, %f116, %f14;
	shl.b64 	%rd137, %rd132, 1;
	and.b64  	%rd138, %rd137, 8589934590;
	add.s64 	%rd139, %rd2, %rd138;
	ld.global.u16 	%rs61, [%rd139];
	// begin inline asm
	{ cvt.f32.bf16 %f117, %rs61;}

	// end inline asm
	mul.f32 	%f118, %f124, %f117;
	// begin inline asm
	{  cvt.rn.bf16.f32 %rs62, %f118;}

	// end inline asm
	add.s64 	%rd140, %rd1, %rd135;
	st.global.u16 	[%rd140], %rs62;
	add.s64 	%rd141, %rd186, 3;
	and.b64  	%rd142, %rd141, 4294967295;
	add.s64 	%rd143, %rd142, %rd24;
	shl.b64 	%rd144, %rd143, 1;
	add.s64 	%rd145, %rd3, %rd144;
	ld.global.u16 	%rs63, [%rd145];
	// begin inline asm
	{ cvt.f32.bf16 %f119, %rs63;}

	// end inline asm
	div.rn.f32 	%f125, %f119, %f14;
	shl.b64 	%rd146, %rd141, 1;
	and.b64  	%rd147, %rd146, 8589934590;
	add.s64 	%rd148, %rd2, %rd147;
	ld.global.u16 	%rs64, [%rd148];
	// begin inline asm
	{ cvt.f32.bf16 %f120, %rs64;}

	// end inline asm
	mul.f32 	%f121, %f125, %f120;
	// begin inline asm
	{  cvt.rn.bf16.f32 %rs65, %f121;}

	// end inline asm
	add.s64 	%rd149, %rd1, %rd144;
	st.global.u16 	[%rd149], %rs65;
	add.s64 	%rd150, %rd186, 4;
	and.b64  	%rd186, %rd150, 4294967295;
$L__BB0_20:
	setp.eq.s64 	%p16, %rd39, 0;
	@%p16 bra 	$L__BB0_25;
	setp.eq.s64 	%p17, %rd39, 1;
	@%p17 bra 	$L__BB0_23;
	add.s64 	%rd151, %rd186, %rd24;
	shl.b64 	%rd152, %rd151, 1;
	add.s64 	%rd153, %rd3, %rd152;
	ld.global.u16 	%rs66, [%rd153];
	// begin inline asm
	{ cvt.f32.bf16 %f126, %rs66;}

	// end inline asm
	div.rn.f32 	%f132, %f126, %f14;
	shl.b64 	%rd154, %rd186, 1;
	add.s64 	%rd155, %rd2, %rd154;
	ld.global.u16 	%rs67, [%rd155];
	// begin inline asm
	{ cvt.f32.bf16 %f127, %rs67;}

	// end inline asm
	mul.f32 	%f128, %f132, %f127;
	// begin inline asm
	{  cvt.rn.bf16.f32 %rs68, %f128;}

	// end inline asm
	add.s64 	%rd156, %rd1, %rd152;
	st.global.u16 	[%rd156], %rs68;
	add.s64 	%rd157, %rd186, 1;
	and.b64  	%rd158, %rd157, 4294967295;
	add.s64 	%rd159, %rd158, %rd24;
	shl.b64 	%rd160, %rd159, 1;
	add.s64 	%rd161, %rd3, %rd160;
	ld.global.u16 	%rs69, [%rd161];
	// begin inline asm
	{ cvt.f32.bf16 %f129, %rs69;}

	// end inline asm
	div.rn.f32 	%f133, %f129, %f14;
	shl.b64 	%rd162, %rd157, 1;
	and.b64  	%rd163, %rd162, 8589934590;
	add.s64 	%rd164, %rd2, %rd163;
	ld.global.u16 	%rs70, [%rd164];
	// begin inline asm
	{ cvt.f32.bf16 %f130, %rs70;}

	// end inline asm
	mul.f32 	%f131, %f133, %f130;
	// begin inline asm
	{  cvt.rn.bf16.f32 %rs71, %f131;}

	// end inline asm
	add.s64 	%rd165, %rd1, %rd160;
	st.global.u16 	[%rd165], %rs71;
	add.s64 	%rd166, %rd186, 2;
	and.b64  	%rd186, %rd166, 4294967295;
$L__BB0_23:
	and.b64  	%rd167, %rd44, 1;
	setp.eq.b64 	%p18, %rd167, 1;
	not.pred 	%p19, %p18;
	@%p19 bra 	$L__BB0_25;
	add.s64 	%rd168, %rd186, %rd24;
	shl.b64 	%rd169, %rd168, 1;
	add.s64 	%rd170, %rd3, %rd169;
	ld.global.u16 	%rs72, [%rd170];
	// begin inline asm
	{ cvt.f32.bf16 %f134, %rs72;}

	// end inline asm
	div.rn.f32 	%f137, %f134, %f14;
	shl.b64 	%rd171, %rd186, 1;
	add.s64 	%rd172, %rd2, %rd171;
	ld.global.u16 	%rs73, [%rd172];
	// begin inline asm
	{ cvt.f32.bf16 %f135, %rs73;}

	// end inline asm
	mul.f32 	%f136, %f137, %f135;
	// begin inline asm
	{  cvt.rn.bf16.f32 %rs74, %f136;}

	// end inline asm
	add.s64 	%rd173, %rd1, %rd169;
	st.global.u16 	[%rd173], %rs74;
$L__BB0_25:
	ret;

}


// ===== COMPILED SASS (sm_100) =====

	.target	sm_100

	.elftype	@"ET_EXEC"


//--------------------- .note.nv.tkinfo           --------------------------
	.section	.note.nv.tkinfo,"",@"SHT_NOTE"
	.sectionflags	@"SHF_NOTE_NV_TKINFO"
	.tkinfo
        /*0018*/ 	.word	0x00000002
        /*0030*/ 	.string	""
        /*0030*/ 	.string	"ptxas"
        /*0030*/ 	.string	"Cuda compilation tools, release 13.0, V13.0.88"
        /*0030*/ 	.string	"Build cuda_13.0.r13.0/compiler.36424714_0"
        /*0030*/ 	.string	"-arch sm_100 -m 64 "



//--------------------- .note.nv.cuinfo           --------------------------
	.section	.note.nv.cuinfo,"",@"SHT_NOTE"
	.sectionflags	@"SHF_NOTE_NV_CUINFO"
        /*0018*/ 	.short	0x0002
        /*001a*/ 	.short	0x0064
        /*001c*/ 	.short	0x0082
	.zero		2


//--------------------- .nv.info                  --------------------------
	.section	.nv.info,"",@"SHT_CUDA_INFO"
	.align	4


	//----- nvinfo : EIATTR_REGCOUNT
	.align		4
        /*0000*/ 	.byte	0x04, 0x2f
        /*0002*/ 	.short	(.L_1 - .L_0)
	.align		4
.L_0:
        /*0004*/ 	.word	index@(_Z7rmsNormP13__nv_bfloat16S0_S0_mm)
        /*0008*/ 	.word	0x0000001d


	//----- nvinfo : EIATTR_FRAME_SIZE
	.align		4
.L_1:
        /*000c*/ 	.byte	0x04, 0x11
        /*000e*/ 	.short	(.L_3 - .L_2)
	.align		4
.L_2:
        /*0010*/ 	.word	index@($__internal_1_$__cuda_sm3x_div_rn_noftz_f32_slowpath)
        /*0014*/ 	.word	0x00000000


	//----- nvinfo : EIATTR_FRAME_SIZE
	.align		4
.L_3:
        /*0018*/ 	.byte	0x04, 0x11
        /*001a*/ 	.short	(.L_5 - .L_4)
	.align		4
.L_4:
        /*001c*/ 	.word	index@($__internal_0_$__cuda_sm20_sqrt_rn_f32_slowpath)
        /*0020*/ 	.word	0x00000000


	//----- nvinfo : EIATTR_FRAME_SIZE
	.align		4
.L_5:
        /*0024*/ 	.byte	0x04, 0x11
        /*0026*/ 	.short	(.L_7 - .L_6)
	.align		4
.L_6:
        /*0028*/ 	.word	index@(_Z7rmsNormP13__nv_bfloat16S0_S0_mm)
        /*002c*/ 	.word	0x00000000


	//----- nvinfo : EIATTR_MIN_STACK_SIZE
	.align		4
.L_7:
        /*0030*/ 	.byte	0x04, 0x12
        /*0032*/ 	.short	(.L_9 - .L_8)
	.align		4
.L_8:
        /*0034*/ 	.word	index@(_Z7rmsNormP13__nv_bfloat16S0_S0_mm)
        /*0038*/ 	.word	0x00000000
.L_9:


//--------------------- .nv.compat                --------------------------
	.section	.nv.compat,"",@"SHT_CUDA_COMPAT_INFO"
	.align	4
        /*0000*/ 	.byte	0x02, 0x09, 0x00, 0x00, 0x02, 0x02, 0x01, 0x00, 0x02, 0x05, 0x05, 0x00, 0x03, 0x07, 0x01, 0x01
        /*0010*/ 	.byte	0x02, 0x03, 0x00, 0x00, 0x02, 0x06, 0x01, 0x00, 0x04, 0x0b, 0x08, 0x00, 0x01, 0x00, 0x00, 0x00
        /*0020*/ 	.byte	0x00, 0x00, 0x00, 0x00


//--------------------- .nv.info._Z7rmsNormP13__nv_bfloat16S0_S0_mm --------------------------
	.section	.nv.info._Z7rmsNormP13__nv_bfloat16S0_S0_mm,"",@"SHT_CUDA_INFO"
	.sectionflags	@""
	.align	4


	//----- nvinfo : EIATTR_CUDA_API_VERSION
	.align		4
        /*0000*/ 	.byte	0x04, 0x37
        /*0002*/ 	.short	(.L_11 - .L_10)
.L_10:
        /*0004*/ 	.word	0x00000082


	//----- nvinfo : EIATTR_KPARAM_INFO
	.align		4
.L_11:
        /*0008*/ 	.byte	0x04, 0x17
        /*000a*/ 	.short	(.L_13 - .L_12)
.L_12:
        /*000c*/ 	.word	0x00000000
        /*0010*/ 	.short	0x0004
        /*0012*/ 	.short	0x0020
        /*0014*/ 	.byte	0x00, 0xf0, 0x21, 0x00


	//----- nvinfo : EIATTR_KPARAM_INFO
	.align		4
.L_13:
        /*0018*/ 	.byte	0x04, 0x17
        /*001a*/ 	.short	(.L_15 - .L_14)
.L_14:
        /*001c*/ 	.word	0x00000000
        /*0020*/ 	.short	0x0003
        /*0022*/ 	.short	0x0018
        /*0024*/ 	.byte	0x00, 0xf0, 0x21, 0x00


	//----- nvinfo : EIATTR_KPARAM_INFO
	.align		4
.L_15:
        /*0028*/ 	.byte	0x04, 0x17
        /*002a*/ 	.short	(.L_17 - .L_16)
.L_16:
        /*002c*/ 	.word	0x00000000
        /*0030*/ 	.short	0x0002
        /*0032*/ 	.short	0x0010
        /*0034*/ 	.byte	0x00, 0xf5, 0x21, 0x00


	//----- nvinfo : EIATTR_KPARAM_INFO
	.align		4
.L_17:
        /*0038*/ 	.byte	0x04, 0x17
        /*003a*/ 	.short	(.L_19 - .L_18)
.L_18:
        /*003c*/ 	.word	0x00000000
        /*0040*/ 	.short	0x0001
        /*0042*/ 	.short	0x0008
        /*0044*/ 	.byte	0x00, 0xf5, 0x21, 0x00


	//----- nvinfo : EIATTR_KPARAM_INFO
	.align		4
.L_19:
        /*0048*/ 	.byte	0x04, 0x17
        /*004a*/ 	.short	(.L_21 - .L_20)
.L_20:
        /*004c*/ 	.word	0x00000000
        /*0050*/ 	.short	0x0000
        /*0052*/ 	.short	0x0000
        /*0054*/ 	.byte	0x00, 0xf5, 0x21, 0x00


	//----- nvinfo : EIATTR_SPARSE_MMA_MASK
	.align		4
.L_21:
        /*0058*/ 	.byte	0x03, 0x50
        /*005a*/ 	.short	0x0000


	//----- nvinfo : EIATTR_MAXREG_COUNT
	.align		4
        /*005c*/ 	.byte	0x03, 0x1b
        /*005e*/ 	.short	0x00ff


	//----- nvinfo : EIATTR_MERCURY_ISA_VERSION
	.align		4
        /*0060*/ 	.byte	0x03, 0x5f
        /*0062*/ 	.short	0x0101


	//----- nvinfo : EIATTR_VRC_CTA_INIT_COUNT
	.align		4
        /*0064*/ 	.byte	0x02, 0x4a
	.zero		1
	.zero		1


	//----- nvinfo : EIATTR_EXIT_INSTR_OFFSETS
	.align		4
        /*0068*/ 	.byte	0x04, 0x1c
        /*006a*/ 	.short	(.L_23 - .L_22)


	//   ....[0]....
.L_22:
        /*006c*/ 	.word	0x00000090


	//   ....[1]....
        /*0070*/ 	.word	0x00000ff0


	//   ....[2]....
        /*0074*/ 	.word	0x00001d10


	//   ....[3]....
        /*0078*/ 	.word	0x00002790


	//   ....[4]....
        /*007c*/ 	.word	0x00002cf0


	//   ....[5]....
        /*0080*/ 	.word	0x00002f30


	//----- nvinfo : EIATTR_CRS_STACK_SIZE
	.align		4
.L_23:
        /*0084*/ 	.byte	0x04, 0x1e
        /*0086*/ 	.short	(.L_25 - .L_24)
.L_24:
        /*0088*/ 	.word	0x00000000


	//----- nvinfo : EIATTR_CBANK_PARAM_SIZE
	.align		4
.L_25:
        /*008c*/ 	.byte	0x03, 0x19
        /*008e*/ 	.short	0x0028


	//----- nvinfo : EIATTR_PARAM_CBANK
	.align		4
        /*0090*/ 	.byte	0x04, 0x0a
        /*0092*/ 	.short	(.L_27 - .L_26)
	.align		4
.L_26:
        /*0094*/ 	.word	index@(.nv.constant0._Z7rmsNormP13__nv_bfloat16S0_S0_mm)
        /*0098*/ 	.short	0x0380
        /*009a*/ 	.short	0x0028


	//----- nvinfo : EIATTR_SW_WAR
	.align		4
.L_27:
        /*009c*/ 	.byte	0x04, 0x36
        /*009e*/ 	.short	(.L_29 - .L_28)
.L_28:
        /*00a0*/ 	.word	0x00000008
.L_29:


//--------------------- .nv.callgraph             --------------------------
	.section	.nv.callgraph,"",@"SHT_CUDA_CALLGRAPH"
	.align	4
	.sectionentsize	8
	.align		4
        /*0000*/ 	.word	0x00000000
	.align		4
        /*0004*/ 	.word	0xffffffff
	.align		4
        /*0008*/ 	.word	0x00000000
	.align		4
        /*000c*/ 	.word	0xfffffffe
	.align		4
        /*0010*/ 	.word	0x00000000
	.align		4
        /*0014*/ 	.word	0xfffffffd
	.align		4
        /*0018*/ 	.word	0x00000000
	.align		4
        /*001c*/ 	.word	0xfffffffc


//--------------------- .text._Z7rmsNormP13__nv_bfloat16S0_S0_mm --------------------------
	.section	.text._Z7rmsNormP13__nv_bfloat16S0_S0_mm,"ax",@progbits
	.align	128
        .global         _Z7rmsNormP13__nv_bfloat16S0_S0_mm
        .type           _Z7rmsNormP13__nv_bfloat16S0_S0_mm,@function
        .size           _Z7rmsNormP13__nv_bfloat16S0_S0_mm,(.L_x_59 - _Z7rmsNormP13__nv_bfloat16S0_S0_mm)
        .other          _Z7rmsNormP13__nv_bfloat16S0_S0_mm,@"STO_CUDA_ENTRY STV_DEFAULT"
_Z7rmsNormP13__nv_bfloat16S0_S0_mm:
.text._Z7rmsNormP13__nv_bfloat16S0_S0_mm:
[----:B------:R-:W-:Y:S01]  /*0000*/  LDC R1, c[0x0][0x37c] ;  /* 0x0000df00ff017b82 */ /* 0x000fe20000000800 */
[----:B------:R-:W0:Y:S07]  /*0010*/  S2R R16, SR_TID.X ;  /* 0x0000000000107919 */ /* 0x000e2e0000002100 */
[----:B------:R-:W0:Y:S01]  /*0020*/  S2UR UR4, SR_CTAID.X ;  /* 0x00000000000479c3 */ /* 0x000e220000002500 */
[----:B------:R-:W1:Y:S07]  /*0030*/  LDCU.64 UR6, c[0x0][0x3a0] ;  /* 0x00007400ff0677ac */ /* 0x000e6e0008000a00 */
[----:B------:R-:W0:Y:S02]  /*0040*/  LDC R3, c[0x0][0x360] ;  /* 0x0000d800ff037b82 */ /* 0x000e240000000800 */
[----:B0-----:R-:W-:-:S05]  /*0050*/  IMAD R16, R3, UR4, R16 ;  /* 0x0000000403107c24 */ /* 0x001fca000f8e0210 */
[----:B-1----:R-:W-:Y:S02]  /*0060*/  ISETP.GE.U32.AND P0, PT, R16, UR6, PT ;  /* 0x0000000610007c0c */ /* 0x002fe4000bf06070 */
[----:B------:R-:W-:-:S04]  /*0070*/  SHF.R.S32.HI R5, RZ, 0x1f, R16 ;  /* 0x0000001fff057819 */ /* 0x000fc80000011410 */
[----:B------:R-:W-:-:S13]  /*0080*/  ISETP.GE.U32.AND.EX P0, PT, R5, UR7, PT, P0 ;  /* 0x0000000705007c0c */ /* 0x000fda000bf06100 */
[----:B------:R-:W-:Y:S05]  /*0090*/  @P0 EXIT ;  /* 0x000000000000094d */ /* 0x000fea0003800000 */
[----:B------:R-:W0:Y:S01]  /*00a0*/  LDCU.64 UR10, c[0x0][0x398] ;  /* 0x00007300ff0a77ac */ /* 0x000e220008000a00 */
[----:B------:R-:W-:Y:S01]  /*00b0*/  IMAD.MOV.U32 R11, RZ, RZ, RZ ;  /* 0x000000ffff0b7224 */ /* 0x000fe200078e00ff */
[----:B------:R-:W1:Y:S01]  /*00c0*/  LDCU.64 UR8, c[0x0][0x358] ;  /* 0x00006b00ff0877ac */ /* 0x000e620008000a00 */
[----:B0-----:R-:W-:-:S04]  /*00d0*/  ISETP.NE.U32.AND P0, PT, RZ, UR10, PT ;  /* 0x0000000aff007c0c */ /* 0x001fc8000bf05070 */
[----:B------:R-:W-:-:S13]  /*00e0*/  ISETP.NE.AND.EX P0, PT, RZ, UR11, PT, P0 ;  /* 0x0000000bff007c0c */ /* 0x000fda000bf05300 */
[----:B-1----:R-:W-:Y:S05]  /*00f0*/  @!P0 BRA `(.L_x_0) ;  /* 0x0000000c00448947 */ /* 0x002fea0003800000 */
[----:B------:R-:W-:Y:S02]  /*0100*/  UISETP.GE.U32.AND UP1, UPT, UR10, 0x10, UPT ;  /* 0x000000100a00788c */ /* 0x000fe4000bf26070 */
[----:B------:R-:W-:Y:S01]  /*0110*/  IMAD R7, R5, UR10, RZ ;  /* 0x0000000a05077c24 */ /* 0x000fe2000f8e02ff */
[----:B------:R-:W-:Y:S02]  /*0120*/  ULOP3.LUT UR13, UR10, 0xf, URZ, 0xc0, !UPT ;  /* 0x0000000f0a0d7892 */ /* 0x000fe4000f8ec0ff */
[C---:B------:R-:W-:Y:S01]  /*0130*/  IMAD.WIDE.U32 R2, R16.reuse, UR10, RZ ;  /* 0x0000000a10027c25 */ /* 0x040fe2000f8e00ff */
[----:B------:R-:W-:Y:S02]  /*0140*/  UISETP.GE.U32.AND.EX UP1, UPT, UR11, URZ, UPT, UP1 ;  /* 0x000000ff0b00728c */ /* 0x000fe4000bf26110 */
[----:B------:R-:W-:Y:S01]  /*0150*/  UISETP.NE.U32.AND UP0, UPT, UR13, URZ, UPT ;  /* 0x000000ff0d00728c */ /* 0x000fe2000bf05070 */
[----:B------:R-:W-:Y:S01]  /*0160*/  IMAD R7, R16, UR11, R7 ;  /* 0x0000000b10077c24 */ /* 0x000fe2000f8e0207 */
[----:B------:R-:W-:Y:S01]  /*0170*/  UMOV UR5, URZ ;  /* 0x000000ff00057c82 */ /* 0x000fe20008000000 */
[----:B------:R-:W-:Y:S01]  /*0180*/  IMAD.MOV.U32 R11, RZ, RZ, RZ ;  /* 0x000000ffff0b7224 */ /* 0x000fe200078e00ff */
[----:B------:R-:W-:-:S02]  /*0190*/  UISETP.NE.AND.EX UP0, UPT, URZ, URZ, UPT, UP0 ;  /* 0x000000ffff00728c */ /* 0x000fc4000bf05300 */
[----:B------:R-:W-:Y:S01]  /*01a0*/  IADD3 R9, PT, PT, R3, R7, RZ ;  /* 0x0000000703097210 */ /* 0x000fe20007ffe0ff */
[----:B------:R-:W-:Y:S01]  /*01b0*/  UMOV UR6, URZ ;  /* 0x000000ff00067c82 */ /* 0x000fe20008000000 */
[----:B------:R-:W-:Y:S07]  /*01c0*/  BRA.U !UP1, `(.L_x_1) ;  /* 0x0000000509047547 */ /* 0x000fee000b800000 */
[----:B------:R-:W0:Y:S01]  /*01d0*/  LDCU.64 UR14, c[0x0][0x380] ;  /* 0x00007000ff0e77ac */ /* 0x000e220008000a00 */
[----:B------:R-:W-:Y:S01]  /*01e0*/  IMAD.MOV.U32 R11, RZ, RZ, RZ ;  /* 0x000000ffff0b7224 */ /* 0x000fe200078e00ff */
[----:B------:R-:W1:Y:S01]  /*01f0*/  LDCU UR6, c[0x0][0x39c] ;  /* 0x00007380ff0677ac */ /* 0x000e620008000800 */
[----:B------:R-:W-:-:S07]  /*0200*/  ULOP3.LUT UR5, UR10, 0xfffffff0, URZ, 0xc0, !UPT ;  /* 0xfffffff00a057892 */ /* 0x000fce000f8ec0ff */
[----:B------:R-:W-:Y:S01]  /*0210*/  UMOV UR4, UR5 ;  /* 0x0000000500047c82 */ /* 0x000fe20008000000 */
[----:B0-----:R-:W-:-:S04]  /*0220*/  LEA R6, P1, R2, UR14, 0x1 ;  /* 0x0000000e02067c11 */ /* 0x001fc8000f8208ff */
[----:B------:R-:W-:Y:S01]  /*0230*/  IADD3 R6, P2, PT, R6, 0x10, RZ ;  /* 0x0000001006067810 */ /* 0x000fe20007f5e0ff */
[----:B-1----:R-:W-:Y:S01]  /*0240*/  UMOV UR7, UR6 ;  /* 0x0000000600077c82 */ /* 0x002fe20008000000 */
[----:B------:R-:W-:-:S05]  /*0250*/  LEA.HI.X R7, R2, UR15, R9, 0x1, P1 ;  /* 0x0000000f02077c11 */ /* 0x000fca00088f0c09 */
[----:B------:R-:W-:-:S07]  /*0260*/  IMAD.X R7, RZ, RZ, R7, P2 ;  /* 0x000000ffff077224 */ /* 0x000fce00010e0607 */
.L_x_2:
[----:B------:R-:W2:Y:S04]  /*0270*/  LDG.E.U16 R21, desc[UR8][R6.64+-0x10] ;  /* 0xfffff00806157981 */ /* 0x000ea8000c1e1500 */
[----:B------:R-:W3:Y:S04]  /*0280*/  LDG.E.U16 R23, desc[UR8][R6.64+-0xe] ;  /* 0xfffff20806177981 */ /* 0x000ee8000c1e1500 */
[----:B------:R-:W4:Y:S04]  /*0290*/  LDG.E.U16 R25, desc[UR8][R6.64+-0xc] ;  /* 0xfffff40806197981 */ /* 0x000f28000c1e1500 */
[----:B------:R-:W5:Y:S04]  /*02a0*/  LDG.E.U16 R26, desc[UR8][R6.64+-0xa] ;  /* 0xfffff608061a7981 */ /* 0x000f68000c1e1500 */
        /* <DEDUP_REMOVED lines=11> */
[----:B------:R0:W5:Y:S01]  /*0360*/  LDG.E.U16 R20, desc[UR8][R6.64+0xe] ;  /* 0x00000e0806147981 */ /* 0x000162000c1e1500 */
[----:B------:R-:W-:-:S04]  /*0370*/  UIADD3 UR4, UP1, UPT, UR4, -0x10, URZ ;  /* 0xfffffff004047890 */ /* 0x000fc8000ff3e0ff */
[----:B------:R-:W-:Y:S02]  /*0380*/  UIADD3.X UR7, UPT, UPT, UR7, -0x1, URZ, UP1, !UPT ;  /* 0xffffffff07077890 */ /* 0x000fe40008ffe4ff */
[----:B------:R-:W-:Y:S01]  /*0390*/  UISETP.NE.U32.AND UP1, UPT, UR4, URZ, UPT ;  /* 0x000000ff0400728c */ /* 0x000fe2000bf25070 */
[----:B0-----:R-:W-:-:S03]  /*03a0*/  IADD3 R6, P1, PT, R6, 0x20, RZ ;  /* 0x0000002006067810 */ /* 0x001fc60007f3e0ff */
[----:B------:R-:W-:Y:S02]  /*03b0*/  UISETP.NE.AND.EX UP1, UPT, UR7, URZ, UPT, UP1 ;  /* 0x000000ff0700728c */ /* 0x000fe4000bf25310 */
[----:B------:R-:W-:Y:S01]  /*03c0*/  IMAD.X R7, RZ, RZ, R7, P1 ;  /* 0x000000ffff077224 */ /* 0x000fe200008e0607 */
[----:B--2---:R-:W-:Y:S01]  /*03d0*/  SHF.L.U32 R22, R21, 0x10, RZ ;  /* 0x0000001015167819 */ /* 0x004fe200000006ff */
[----:B---3--:R-:W-:-:S04]  /*03e0*/  IMAD.U32 R24, R23, 0x10000, RZ ;  /* 0x0001000017187824 */ /* 0x008fc800078e00ff */
[----:B------:R-:W-:Y:S01]  /*03f0*/  FFMA R11, R22, R22, R11 ;  /* 0x00000016160b7223 */ /* 0x000fe2000000000b */
[----:B----4-:R-:W-:-:S03]  /*0400*/  IMAD.U32 R22, R25, 0x10000, RZ ;  /* 0x0001000019167824 */ /* 0x010fc600078e00ff */
[----:B------:R-:W-:Y:S01]  /*0410*/  FFMA R11, R24, R24, R11 ;  /* 0x00000018180b7223 */ /* 0x000fe2000000000b */
[----:B-----5:R-:W-:-:S03]  /*0420*/  SHF.L.U32 R26, R26, 0x10, RZ ;  /* 0x000000101a1a7819 */ /* 0x020fc600000006ff */
[----:B------:R-:W-:Y:S01]  /*0430*/  FFMA R11, R22, R22, R11 ;  /* 0x00000016160b7223 */ /* 0x000fe2000000000b */
[----:B------:R-:W-:-:S03]  /*0440*/  IMAD.U32 R0, R0, 0x10000, RZ ;  /* 0x0001000000007824 */ /* 0x000fc600078e00ff */
[----:B------:R-:W-:Y:S01]  /*0450*/  FFMA R11, R26, R26, R11 ;  /* 0x0000001a1a0b7223 */ /* 0x000fe2000000000b */
[----:B------:R-:W-:-:S03]  /*0460*/  IMAD.U32 R4, R4, 0x10000, RZ ;  /* 0x0001000004047824 */ /* 0x000fc600078e00ff */
[----:B------:R-:W-:Y:S01]  /*0470*/  FFMA R11, R0, R0, R11 ;  /* 0x00000000000b7223 */ /* 0x000fe2000000000b */
[----:B------:R-:W-:-:S03]  /*0480*/  SHF.L.U32 R8, R8, 0x10, RZ ;  /* 0x0000001008087819 */ /* 0x000fc600000006ff */
        /* <DEDUP_REMOVED lines=18> */
[----:B------:R-:W-:-:S04]  /*05b0*/  FFMA R11, R0, R0, R11 ;  /* 0x00000000000b7223 */ /* 0x000fc8000000000b */
[----:B------:R-:W-:Y:S01]  /*05c0*/  FFMA R11, R20, R20, R11 ;  /* 0x00000014140b7223 */ /* 0x000fe2000000000b */
[----:B------:R-:W-:Y:S06]  /*05d0*/  BRA.U UP1, `(.L_x_2) ;  /* 0xfffffffd01247547 */ /* 0x000fec000b83ffff */
.L_x_1:
[----:B------:R-:W-:Y:S05]  /*05e0*/  BRA.U !UP0, `(.L_x_0) ;  /* 0x0000000908087547 */ /* 0x000fea000b800000 */
[----:B------:R-:W-:Y:S02]  /*05f0*/  UISETP.GE.U32.AND UP1, UPT, UR13, 0x8, UPT ;  /* 0x000000080d00788c */ /* 0x000fe4000bf26070 */
[----:B------:R-:W-:Y:S02]  /*0600*/  ULOP3.LUT UR12, UR10, 0x7, URZ, 0xc0, !UPT ;  /* 0x000000070a0c7892 */ /* 0x000fe4000f8ec0ff */
[----:B------:R-:W-:Y:S02]  /*0610*/  UISETP.GE.U32.AND.EX UP1, UPT, URZ, URZ, UPT, UP1 ;  /* 0x000000ffff00728c */ /* 0x000fe4000bf26110 */
[----:B------:R-:W-:-:S04]  /*0620*/  UISETP.NE.U32.AND UP0, UPT, UR12, URZ, UPT ;  /* 0x000000ff0c00728c */ /* 0x000fc8000bf05070 */
[----:B------:R-:W-:-:S03]  /*0630*/  UISETP.NE.AND.EX UP0, UPT, URZ, URZ, UPT, UP0 ;  /* 0x000000ffff00728c */ /* 0x000fc6000bf05300 */
[----:B------:R-:W-:Y:S08]  /*0640*/  BRA.U !UP1, `(.L_x_3) ;  /* 0x0000000509087547 */ /* 0x000ff0000b800000 */
[----:B------:R-:W0:Y:S01]  /*0650*/  LDCU.64 UR14, c[0x0][0x380] ;  /* 0x00007000ff0e77ac */ /* 0x000e220008000a00 */
[----:B------:R-:W-:Y:S01]  /*0660*/  IADD3 R0, P1, PT, R2, UR5, RZ ;  /* 0x0000000502007c10 */ /* 0x000fe2000ff3e0ff */
[----:B------:R-:W-:-:S03]  /*0670*/  UIADD3 UR4, UPT, UPT, UR5, 0x1, URZ ;  /* 0x0000000105047890 */ /* 0x000fc6000fffe0ff */
[----:B------:R-:W-:Y:S01]  /*0680*/  IADD3.X R7, PT, PT, R9, UR6, RZ, P1, !PT ;  /* 0x0000000609077c10 */ /* 0x000fe20008ffe4ff */
[----:B------:R-:W-:Y:S02]  /*0690*/  UIADD3 UR11, UPT, UPT, UR5, 0x2, URZ ;  /* 0x00000002050b7890 */ /* 0x000fe4000fffe0ff */
[----:B------:R-:W-:Y:S01]  /*06a0*/  UIADD3 UR7, UPT, UPT, UR5, 0x3, URZ ;  /* 0x0000000305077890 */ /* 0x000fe2000fffe0ff */
[C---:B------:R-:W-:Y:S01]  /*06b0*/  IADD3 R6, P2, PT, R2.reuse, UR4, RZ ;  /* 0x0000000402067c10 */ /* 0x040fe2000ff5e0ff */
[----:B------:R-:W-:Y:S02]  /*06c0*/  UIADD3 UR6, UPT, UPT, UR5, 0x4, URZ ;  /* 0x0000000405067890 */ /* 0x000fe4000fffe0ff */
[----:B------:R-:W-:Y:S01]  /*06d0*/  IADD3 R4, P3, PT, R2, UR11, RZ ;  /* 0x0000000b02047c10 */ /* 0x000fe2000ff7e0ff */
[----:B------:R-:W-:Y:S01]  /*06e0*/  UIADD3 UR4, UPT, UPT, UR5, 0x5, URZ ;  /* 0x0000000505047890 */ /* 0x000fe2000fffe0ff */
[----:B------:R-:W-:Y:S02]  /*06f0*/  IMAD.X R15, RZ, RZ, R9, P2 ;  /* 0x000000ffff0f7224 */ /* 0x000fe400010e0609 */
[----:B------:R-:W-:-:S02]  /*0700*/  IADD3.X R13, PT, PT, RZ, R9, RZ, P3, !PT ;  /* 0x00000009ff0d7210 */ /* 0x000fc40001ffe4ff */
[----:B0-----:R-:W-:Y:S02]  /*0710*/  LEA R24, P1, R0, UR14, 0x1 ;  /* 0x0000000e00187c11 */ /* 0x001fe4000f8208ff */
[----:B------:R-:W-:Y:S02]  /*0720*/  LEA R20, P2, R6, UR14, 0x1 ;  /* 0x0000000e06147c11 */ /* 0x000fe4000f8408ff */
[----:B------:R-:W-:Y:S02]  /*0730*/  LEA.HI.X R25, R0, UR15, R7, 0x1, P1 ;  /* 0x0000000f00197c11 */ /* 0x000fe400088f0c07 */
[----:B------:R-:W-:Y:S02]  /*0740*/  IADD3 R0, P1, PT, R2, UR7, RZ ;  /* 0x0000000702007c10 */ /* 0x000fe4000ff3e0ff */
[----:B------:R-:W-:Y:S02]  /*0750*/  LEA R22, P3, R4, UR14, 0x1 ;  /* 0x0000000e04167c11 */ /* 0x000fe4000f8608ff */
[----:B------:R-:W-:Y:S01]  /*0760*/  LEA.HI.X R21, R6, UR15, R15, 0x1, P2 ;  /* 0x0000000f06157c11 */ /* 0x000fe200090f0c0f */
[----:B------:R-:W-:Y:S01]  /*0770*/  IMAD.X R7, RZ, RZ, R9, P1 ;  /* 0x000000ffff077224 */ /* 0x000fe200008e0609 */
[----:B------:R-:W-:-:S02]  /*0780*/  IADD3 R8, P2, PT, R2, UR6, RZ ;  /* 0x0000000602087c10 */ /* 0x000fc4000ff5e0ff */
[----:B------:R-:W-:Y:S02]  /*0790*/  LEA R14, P1, R0, UR14, 0x1 ;  /* 0x0000000e000e7c11 */ /* 0x000fe4000f8208ff */
[----:B------:R-:W-:Y:S01]  /*07a0*/  LEA.HI.X R23, R4, UR15, R13, 0x1, P3 ;  /* 0x0000000f04177c11 */ /* 0x000fe200098f0c0d */
[----:B------:R-:W-:Y:S01]  /*07b0*/  IMAD.X R13, RZ, RZ, R9, P2 ;  /* 0x000000ffff0d7224 */ /* 0x000fe200010e0609 */
[----:B------:R-:W-:Y:S01]  /*07c0*/  IADD3 R4, P3, PT, R2, UR4, RZ ;  /* 0x0000000402047c10 */ /* 0x000fe2000ff7e0ff */
[----:B------:R-:W-:Y:S01]  /*07d0*/  UIADD3 UR4, UPT, UPT, UR5, 0x6, URZ ;  /* 0x0000000605047890 */ /* 0x000fe2000fffe0ff */
[----:B------:R-:W-:Y:S02]  /*07e0*/  LEA.HI.X R15, R0, UR15, R7, 0x1, P1 ;  /* 0x0000000f000f7c11 */ /* 0x000fe400088f0c07 */
[----:B------:R-:W-:Y:S01]  /*07f0*/  IADD3.X R7, PT, PT, RZ, R9, RZ, P3, !PT ;  /* 0x00000009ff077210 */ /* 0x000fe20001ffe4ff */
[----:B------:R-:W2:Y:S01]  /*0800*/  LDG.E.U16 R0, desc[UR8][R24.64] ;  /* 0x0000000818007981 */ /* 0x000ea2000c1e1500 */
[----:B------:R-:W-:-:S02]  /*0810*/  LEA R6, P2, R4, UR14, 0x1 ;  /* 0x0000000e04067c11 */ /* 0x000fc4000f8408ff */
[----:B------:R-:W-:Y:S01]  /*0820*/  LEA R12, P1, R8, UR14, 0x1 ;  /* 0x0000000e080c7c11 */ /* 0x000fe2000f8208ff */
[----:B------:R-:W3:Y:S01]  /*0830*/  LDG.E.U16 R14, desc[UR8][R14.64] ;  /* 0x000000080e0e7981 */ /* 0x000ee2000c1e1500 */
[----:B------:R-:W-:Y:S02]  /*0840*/  LEA.HI.X R7, R4, UR15, R7, 0x1, P2 ;  /* 0x0000000f04077c11 */ /* 0x000fe400090f0c07 */
[----:B------:R-:W-:Y:S01]  /*0850*/  LEA.HI.X R13, R8, UR15, R13, 0x1, P1 ;  /* 0x0000000f080d7c11 */ /* 0x000fe200088f0c0d */
[----:B------:R0:W4:Y:S01]  /*0860*/  LDG.E.U16 R4, desc[UR8][R20.64] ;  /* 0x0000000814047981 */ /* 0x000122000c1e1500 */
[C---:B------:R-:W-:Y:S01]  /*0870*/  IADD3 R17, P1, PT, R2.reuse, UR4, RZ ;  /* 0x0000000402117c10 */ /* 0x040fe2000ff3e0ff */
[----:B------:R-:W-:Y:S02]  /*0880*/  UIADD3 UR4, UPT, UPT, UR5, 0x7, URZ ;  /* 0x0000000705047890 */ /* 0x000fe4000fffe0ff */
[----:B------:R-:W5:Y:S02]  /*0890*/  LDG.E.U16 R8, desc[UR8][R22.64] ;  /* 0x0000000816087981 */ /* 0x000f64000c1e1500 */
[----:B------:R-:W-:Y:S01]  /*08a0*/  IMAD.X R26, RZ, RZ, R9, P1 ;  /* 0x000000ffff1a7224 */ /* 0x000fe200008e0609 */
[----:B------:R-:W-:Y:S01]  /*08b0*/  LEA R18, P1, R17, UR14, 0x1 ;  /* 0x0000000e11127c11 */ /* 0x000fe2000f8208ff */
[----:B------:R3:W5:Y:S01]  /*08c0*/  LDG.E.U16 R12, desc[UR8][R12.64] ;  /* 0x000000080c0c7981 */ /* 0x000762000c1e1500 */
[----:B------:R-:W-:-:S02]  /*08d0*/  IADD3 R10, P2, PT, R2, UR4, RZ ;  /* 0x00000004020a7c10 */ /* 0x000fc4000ff5e0ff */
[----:B------:R-:W-:Y:S01]  /*08e0*/  LEA.HI.X R19, R17, UR15, R26, 0x1, P1 ;  /* 0x0000000f11137c11 */ /* 0x000fe200088f0c1a */
[----:B------:R1:W5:Y:S01]  /*08f0*/  LDG.E.U16 R6, desc[UR8][R6.64] ;  /* 0x0000000806067981 */ /* 0x000362000c1e1500 */
[C---:B0-----:R-:W-:Y:S01]  /*0900*/  LEA R20, P1, R10.reuse, UR14, 0x1 ;  /* 0x0000000e0a147c11 */ /* 0x041fe2000f8208ff */
[----:B------:R-:W-:Y:S02]  /*0910*/  IMAD.X R17, RZ, RZ, R9, P2 ;  /* 0x000000ffff117224 */ /* 0x000fe400010e0609 */
[----:B------:R-:W5:Y:S03]  /*0920*/  LDG.E.U16 R18, desc[UR8][R18.64] ;  /* 0x0000000812127981 */ /* 0x000f66000c1e1500 */
[----:B------:R-:W-:-:S05]  /*0930*/  LEA.HI.X R21, R10, UR15, R17, 0x1, P1 ;  /* 0x0000000f0a157c11 */ /* 0x000fca00088f0c11 */
[----:B------:R-:W5:Y:S01]  /*0940*/  LDG.E.U16 R20, desc[UR8][R20.64] ;  /* 0x0000000814147981 */ /* 0x000f62000c1e1500 */
[----:B------:R-:W-:Y:S01]  /*0950*/  UIADD3 UR5, UPT, UPT, UR5, 0x8, URZ ;  /* 0x0000000805057890 */ /* 0x000fe2000fffe0ff */
[----:B------:R-:W-:Y:S01]  /*0960*/  UMOV UR6, URZ ;  /* 0x000000ff00067c82 */ /* 0x000fe20008000000 */
[----:B--2---:R-:W-:-:S05]  /*0970*/  SHF.L.U32 R0, R0, 0x10, RZ ;  /* 0x0000001000007819 */ /* 0x004fca00000006ff */
[----:B------:R-:W-:Y:S01]  /*0980*/  FFMA R0, R0, R0, R11 ;  /* 0x0000000000007223 */ /* 0x000fe2000000000b */
[----:B----4-:R-:W-:Y:S01]  /*0990*/  IMAD.U32 R15, R4, 0x10000, RZ ;  /* 0x00010000040f7824 */ /* 0x010fe200078e00ff */
[----:B---3--:R-:W-:Y:S01]  /*09a0*/  SHF.L.U32 R13, R14, 0x10, RZ ;  /* 0x000000100e0d7819 */ /* 0x008fe200000006ff */
[----:B-----5:R-:W-:Y:S02]  /*09b0*/  IMAD.U32 R11, R8, 0x10000, RZ ;  /* 0x00010000080b7824 */ /* 0x020fe400078e00ff */
[----:B------:R-:W-:-:S04]  /*09c0*/  FFMA R0, R15, R15, R0 ;  /* 0x0000000f0f007223 */ /* 0x000fc80000000000 */
[----:B------:R-:W-:Y:S01]  /*09d0*/  FFMA R0, R11, R11, R0 ;  /* 0x0000000b0b007223 */ /* 0x000fe20000000000 */
[----:B-1----:R-:W-:-:S03]  /*09e0*/  IMAD.U32 R7, R12, 0x10000, RZ ;  /* 0x000100000c077824 */ /* 0x002fc600078e00ff */
[----:B------:R-:W-:Y:S01]  /*09f0*/  FFMA R0, R13, R13, R0 ;  /* 0x0000000d0d007223 */ /* 0x000fe20000000000 */
[----:B------:R-:W-:-:S03]  /*0a00*/  IMAD.U32 R11, R6, 0x10000, RZ ;  /* 0x00010000060b7824 */ /* 0x000fc600078e00ff */
[----:B------:R-:W-:Y:S01]  /*0a10*/  FFMA R0, R7, R7, R0 ;  /* 0x0000000707007223 */ /* 0x000fe20000000000 */
[----:B------:R-:W-:-:S03]  /*0a20*/  SHF.L.U32 R7, R18, 0x10, RZ ;  /* 0x0000001012077819 */ /* 0x000fc600000006ff */
[----:B------:R-:W-:Y:S01]  /*0a30*/  FFMA R0, R11, R11, R0 ;  /* 0x0000000b0b007223 */ /* 0x000fe20000000000 */
[----:B------:R-:W-:-:S03]  /*0a40*/  IMAD.U32 R11, R20, 0x10000, RZ ;  /* 0x00010000140b7824 */ /* 0x000fc600078e00ff */
[----:B------:R-:W-:-:S04]  /*0a50*/  FFMA R0, R7, R7, R0 ;  /* 0x0000000707007223 */ /* 0x000fc80000000000 */
[----:B------:R-:W-:-:S07]  /*0a60*/  FFMA R11, R11, R11, R0 ;  /* 0x0000000b0b0b7223 */ /* 0x000fce0000000000 */
.L_x_3:
[----:B------:R-:W-:Y:S05]  /*0a70*/  BRA.U !UP0, `(.L_x_0) ;  /* 0x0000000108e47547 */ /* 0x000fea000b800000 */
[----:B------:R-:W-:Y:S02]  /*0a80*/  UISETP.GE.U32.AND UP1, UPT, UR12, 0x4, UPT ;  /* 0x000000040c00788c */ /* 0x000fe4000bf26070 */
[----:B------:R-:W-:Y:S02]  /*0a90*/  ULOP3.LUT UR7, UR10, 0x3, URZ, 0xc0, !UPT ;  /* 0x000000030a077892 */ /* 0x000fe4000f8ec0ff */
[----:B------:R-:W-:Y:S02]  /*0aa0*/  UISETP.GE.U32.AND.EX UP1, UPT, URZ, URZ, UPT, UP1 ;  /* 0x000000ffff00728c */ /* 0x000fe4000bf26110 */
[----:B------:R-:W-:Y:S01]  /*0ab0*/  UISETP.NE.U32.AND UP0, UPT, UR7, URZ, UPT ;  /* 0x000000ff0700728c */ /* 0x000fe2000bf05070 */
[----:B------:R-:W-:Y:S01]  /*0ac0*/  UMOV UR4, URZ ;  /* 0x000000ff00047c82 */ /* 0x000fe20008000000 */
[----:B------:R-:W0:Y:S02]  /*0ad0*/  LDCU.64 UR14, c[0x0][0x380] ;  /* 0x00007000ff0e77ac */ /* 0x000e240008000a00 */
[----:B------:R-:W-:-:S03]  /*0ae0*/  UISETP.NE.AND.EX UP0, UPT, UR4, URZ, UPT, UP0 ;  /* 0x000000ff0400728c */ /* 0x000fc6000bf05300 */
[----:B------:R-:W-:Y:S08]  /*0af0*/  BRA.U !UP1, `(.L_x_4) ;  /* 0x0000000109887547 */ /* 0x000ff0000b800000 */
[----:B------:R-:W1:Y:S01]  /*0b00*/  LDCU.64 UR10, c[0x0][0x380] ;  /* 0x00007000ff0a77ac */ /* 0x000e620008000a00 */
[----:B------:R-:W-:Y:S01]  /*0b10*/  IADD3 R0, P1, PT, R2, UR5, RZ ;  /* 0x0000000502007c10 */ /* 0x000fe2000ff3e0ff */
[----:B------:R-:W-:-:S03]  /*0b20*/  UIADD3 UR12, UPT, UPT, UR5, 0x1, URZ ;  /* 0x00000001050c7890 */ /* 0x000fc6000fffe0ff */
[----:B------:R-:W-:Y:S01]  /*0b30*/  IADD3.X R7, PT, PT, R9, UR6, RZ, P1, !PT ;  /* 0x0000000609077c10 */ /* 0x000fe20008ffe4ff */
[----:B------:R-:W-:Y:S02]  /*0b40*/  UIADD3 UR13, UPT, UPT, UR5, 0x2, URZ ;  /* 0x00000002050d7890 */ /* 0x000fe4000fffe0ff */
[----:B------:R-:W-:Y:S01]  /*0b50*/  UIADD3 UR6, UPT, UPT, UR5, 0x3, URZ ;  /* 0x0000000305067890 */ /* 0x000fe2000fffe0ff */
[----:B------:R-:W-:-:S03]  /*0b60*/  IADD3 R4, P3, PT, R2, UR12, RZ ;  /* 0x0000000c02047c10 */ /* 0x000fc6000ff7e0ff */
[----:B------:R-:W-:-:S04]  /*0b70*/  IADD3 R8, P1, PT, R2, UR13, RZ ;  /* 0x0000000d02087c10 */ /* 0x000fc8000ff3e0ff */
[----:B------:R-:W-:Y:S02]  /*0b80*/  IADD3.X R17, PT, PT, RZ, R9, RZ, P1, !PT ;  /* 0x00000009ff117210 */ /* 0x000fe40000ffe4ff */
[----:B-1----:R-:W-:Y:S02]  /*0b90*/  LEA R14, P2, R0, UR10, 0x1 ;  /* 0x0000000a000e7c11 */ /* 0x002fe4000f8408ff */
[----:B------:R-:W-:Y:S02]  /*0ba0*/  LEA R6, P1, R8, UR10, 0x1 ;  /* 0x0000000a08067c11 */ /* 0x000fe4000f8208ff */
[----:B------:R-:W-:Y:S01]  /*0bb0*/  LEA.HI.X R15, R0, UR11, R7, 0x1, P2 ;  /* 0x0000000b000f7c11 */ /* 0x000fe200090f0c07 */
[----:B------:R-:W-:Y:S01]  /*0bc0*/  IMAD.X R7, RZ, RZ, R9, P3 ;  /* 0x000000ffff077224 */ /* 0x000fe200018e0609 */
[----:B------:R-:W-:-:S03]  /*0bd0*/  LEA R12, P2, R4, UR10, 0x1 ;  /* 0x0000000a040c7c11 */ /* 0x000fc6000f8408ff */
[----:B------:R-:W2:Y:S01]  /*0be0*/  LDG.E.U16 R14, desc[UR8][R14.64] ;  /* 0x000000080e0e7981 */ /* 0x000ea2000c1e1500 */
[----:B------:R-:W-:Y:S02]  /*0bf0*/  LEA.HI.X R13, R4, UR11, R7, 0x1, P2 ;  /* 0x0000000b040d7c11 */ /* 0x000fe400090f0c07 */
[----:B------:R-:W-:Y:S02]  /*0c00*/  IADD3 R0, P2, PT, R2, UR6, RZ ;  /* 0x0000000602007c10 */ /* 0x000fe4000ff5e0ff */
[----:B------:R-:W-:Y:S01]  /*0c10*/  LEA.HI.X R7, R8, UR11, R17, 0x1, P1 ;  /* 0x0000000b08077c11 */ /* 0x000fe200088f0c11 */
[----:B------:R-:W3:Y:S01]  /*0c20*/  LDG.E.U16 R12, desc[UR8][R12.64] ;  /* 0x000000080c0c7981 */ /* 0x000ee2000c1e1500 */
[C---:B------:R-:W-:Y:S01]  /*0c30*/  LEA R18, P1, R0.reuse, UR10, 0x1 ;  /* 0x0000000a00127c11 */ /* 0x040fe2000f8208ff */
[----:B------:R-:W-:Y:S02]  /*0c40*/  IMAD.X R17, RZ, RZ, R9, P2 ;  /* 0x000000ffff117224 */ /* 0x000fe400010e0609 */
[----:B------:R-:W4:Y:S03]  /*0c50*/  LDG.E.U16 R6, desc[UR8][R6.64] ;  /* 0x0000000806067981 */ /* 0x000f26000c1e1500 */
[----:B------:R-:W-:-:S05]  /*0c60*/  LEA.HI.X R19, R0, UR11, R17, 0x1, P1 ;  /* 0x0000000b00137c11 */ /* 0x000fca00088f0c11 */
[----:B------:R-:W5:Y:S01]  /*0c70*/  LDG.E.U16 R18, desc[UR8][R18.64] ;  /* 0x0000000812127981 */ /* 0x000f62000c1e1500 */
[----:B------:R-:W-:Y:S01]  /*0c80*/  UIADD3 UR5, UPT, UPT, UR5, 0x4, URZ ;  /* 0x0000000405057890 */ /* 0x000fe2000fffe0ff */
[----:B------:R-:W-:Y:S01]  /*0c90*/  UMOV UR6, URZ ;  /* 0x000000ff00067c82 */ /* 0x000fe20008000000 */
[----:B--2---:R-:W-:-:S04]  /*0ca0*/  IMAD.U32 R0, R14, 0x10000, RZ ;  /* 0x000100000e007824 */ /* 0x004fc800078e00ff */
[----:B------:R-:W-:Y:S01]  /*0cb0*/  FFMA R0, R0, R0, R11 ;  /* 0x0000000000007223 */ /* 0x000fe2000000000b */
[----:B---3--:R-:W-:Y:S01]  /*0cc0*/  SHF.L.U32 R17, R12, 0x10, RZ ;  /* 0x000000100c117819 */ /* 0x008fe200000006ff */
[----:B----4-:R-:W-:-:S04]  /*0cd0*/  IMAD.U32 R11, R6, 0x10000, RZ ;  /* 0x00010000060b7824 */ /* 0x010fc800078e00ff */
[----:B------:R-:W-:-:S04]  /*0ce0*/  FFMA R0, R17, R17, R0 ;  /* 0x0000001111007223 */ /* 0x000fc80000000000 */
[----:B------:R-:W-:Y:S01]  /*0cf0*/  FFMA R0, R11, R11, R0 ;  /* 0x0000000b0b007223 */ /* 0x000fe20000000000 */
[----:B-----5:R-:W-:-:S04]  /*0d00*/  IMAD.U32 R15, R18, 0x10000, RZ ;  /* 0x00010000120f7824 */ /* 0x020fc800078e00ff */
[----:B------:R-:W-:-:S07]  /*0d10*/  FFMA R11, R15, R15, R0 ;  /* 0x0000000f0f0b7223 */ /* 0x000fce0000000000 */
.L_x_4:
[----:B------:R-:W-:Y:S05]  /*0d20*/  BRA.U !UP0, `(.L_x_0) ;  /* 0x0000000108387547 */ /* 0x000fea000b800000 */
.L_x_5:
[----:B------:R-:W-:-:S04]  /*0d30*/  IADD3 R0, P1, PT, R2, UR5, RZ ;  /* 0x0000000502007c10 */ /* 0x000fc8000ff3e0ff */
[----:B------:R-:W-:Y:S02]  /*0d40*/  IADD3.X R7, PT, PT, R9, UR6, RZ, P1, !PT ;  /* 0x0000000609077c10 */ /* 0x000fe40008ffe4ff */
[----:B0-----:R-:W-:-:S04]  /*0d50*/  LEA R6, P1, R0, UR14, 0x1 ;  /* 0x0000000e00067c11 */ /* 0x001fc8000f8208ff */
[----:B------:R-:W-:-:S05]  /*0d60*/  LEA.HI.X R7, R0, UR15, R7, 0x1, P1 ;  /* 0x0000000f00077c11 */ /* 0x000fca00088f0c07 */
[----:B------:R-:W2:Y:S01]  /*0d70*/  LDG.E.U16 R6, desc[UR8][R6.64] ;  /* 0x0000000806067981 */ /* 0x000ea2000c1e1500 */
[----:B------:R-:W-:Y:S02]  /*0d80*/  UIADD3 UR7, UP0, UPT, UR7, -0x1, URZ ;  /* 0xffffffff07077890 */ /* 0x000fe4000ff1e0ff */
[----:B------:R-:W-:Y:S02]  /*0d90*/  UIADD3 UR5, UPT, UPT, UR5, 0x1, URZ ;  /* 0x0000000105057890 */ /* 0x000fe4000fffe0ff */
[----:B------:R-:W-:Y:S02]  /*0da0*/  UIADD3.X UR4, UPT, UPT, UR4, -0x1, URZ, UP0, !UPT ;  /* 0xffffffff04047890 */ /* 0x000fe400087fe4ff */
[----:B------:R-:W-:Y:S01]  /*0db0*/  UISETP.NE.U32.AND UP0, UPT, UR7, URZ, UPT ;  /* 0x000000ff0700728c */ /* 0x000fe2000bf05070 */
[----:B------:R-:W-:-:S03]  /*0dc0*/  UMOV UR6, URZ ;  /* 0x000000ff00067c82 */ /* 0x000fc60008000000 */
[----:B------:R-:W-:Y:S01]  /*0dd0*/  UISETP.NE.AND.EX UP0, UPT, UR4, URZ, UPT, UP0 ;  /* 0x000000ff0400728c */ /* 0x000fe2000bf05300 */
[----:B--2---:R-:W-:-:S05]  /*0de0*/  SHF.L.U32 R0, R6, 0x10, RZ ;  /* 0x0000001006007819 */ /* 0x004fca00000006ff */
[----:B------:R-:W-:-:S03]  /*0df0*/  FFMA R11, R0, R0, R11 ;  /* 0x00000000000b7223 */ /* 0x000fc6000000000b */
[----:B------:R-:W-:Y:S05]  /*0e00*/  BRA.U UP0, `(.L_x_5) ;  /* 0xfffffffd00c87547 */ /* 0x000fea000b83ffff */
.L_x_0:
[----:B------:R-:W1:Y:S01]  /*0e10*/  LDCU.64 UR4, c[0x0][0x398] ;  /* 0x00007300ff0477ac */ /* 0x000e620008000a00 */
[----:B------:R-:W-:Y:S01]  /*0e20*/  BSSY.RECONVERGENT B2, `(.L_x_6) ;  /* 0x000000d000027945 */ /* 0x000fe20003800200 */
[----:B-1----:R-:W1:Y:S08]  /*0e30*/  I2F.U64 R3, UR4 ;  /* 0x0000000400037d12 */ /* 0x002e700008301000 */
[----:B-1----:R-:W1:Y:S08]  /*0e40*/  MUFU.RCP R0, R3 ;  /* 0x0000000300007308 */ /* 0x002e700000001000 */
[----:B------:R-:W2:Y:S01]  /*0e50*/  FCHK P1, R11, R3 ;  /* 0x000000030b007302 */ /* 0x000ea20000020000 */
[----:B-1----:R-:W-:-:S04]  /*0e60*/  FFMA R7, -R3, R0, 1 ;  /* 0x3f80000003077423 */ /* 0x002fc80000000100 */
[----:B------:R-:W-:-:S04]  /*0e70*/  FFMA R0, R0, R7, R0 ;  /* 0x0000000700007223 */ /* 0x000fc80000000000 */
[----:B------:R-:W-:-:S04]  /*0e80*/  FFMA R2, R0, R11, RZ ;  /* 0x0000000b00027223 */ /* 0x000fc800000000ff */
[----:B------:R-:W-:-:S04]  /*0e90*/  FFMA R7, -R3, R2, R11 ;  /* 0x0000000203077223 */ /* 0x000fc8000000010b */
[----:B------:R-:W-:Y:S01]  /*0ea0*/  FFMA R0, R0, R7, R2 ;  /* 0x0000000700007223 */ /* 0x000fe20000000002 */
[----:B--2---:R-:W-:Y:S06]  /*0eb0*/  @!P1 BRA `(.L_x_7) ;  /* 0x00000000000c9947 */ /* 0x004fec0003800000 */
[----:B------:R-:W-:Y:S01]  /*0ec0*/  IMAD.MOV.U32 R0, RZ, RZ, R11 ;  /* 0x000000ffff007224 */ /* 0x000fe200078e000b */
[----:B------:R-:W-:-:S07]  /*0ed0*/  MOV R6, 0xef0 ;  /* 0x00000ef000067802 */ /* 0x000fce0000000f00 */
[----:B0-----:R-:W-:Y:S05]  /*0ee0*/  CALL.REL.NOINC `($__internal_1_$__cuda_sm3x_div_rn_noftz_f32_slowpath) ;  /* 0x0000002000707944 */ /* 0x001fea0003c00000 */
.L_x_7:
[----:B0-----:R-:W-:Y:S05]  /*0ef0*/  BSYNC.RECONVERGENT B2 ;  /* 0x0000000000027941 */ /* 0x001fea0003800200 */
.L_x_6:
[----:B------:R-:W-:Y:S01]  /*0f00*/  FADD R0, R0, 9.9999997473787516356e-05 ;  /* 0x38d1b71700007421 */ /* 0x000fe20000000000 */
[----:B------:R-:W-:Y:S03]  /*0f10*/  BSSY.RECONVERGENT B0, `(.L_x_8) ;  /* 0x000000d000007945 */ /* 0x000fe60003800200 */
[----:B------:R-:W-:Y:S01]  /*0f20*/  VIADD R2, R0, 0xf3000000 ;  /* 0xf300000000027836 */ /* 0x000fe20000000000 */
[----:B------:R0:W1:Y:S04]  /*0f30*/  MUFU.RSQ R7, R0 ;  /* 0x0000000000077308 */ /* 0x0000680000001400 */
[----:B------:R-:W-:-:S13]  /*0f40*/  ISETP.GT.U32.AND P1, PT, R2, 0x727fffff, PT ;  /* 0x727fffff0200780c */ /* 0x000fda0003f24070 */
[----:B01----:R-:W-:Y:S05]  /*0f50*/  @!P1 BRA `(.L_x_9) ;  /* 0x0000000000109947 */ /* 0x003fea0003800000 */
[----:B------:R-:W-:-:S07]  /*0f60*/  MOV R9, 0xf80 ;  /* 0x00000f8000097802 */ /* 0x000fce0000000f00 */
[----:B------:R-:W-:Y:S05]  /*0f70*/  CALL.REL.NOINC `($__internal_0_$__cuda_sm20_sqrt_rn_f32_slowpath) ;  /* 0x0000001c00f07944 */ /* 0x000fea0003c00000 */
[----:B------:R-:W-:Y:S01]  /*0f80*/  MOV R3, R0 ;  /* 0x0000000000037202 */ /* 0x000fe20000000f00 */
[----:B------:R-:W-:Y:S06]  /*0f90*/  BRA `(.L_x_10) ;  /* 0x0000000000107947 */ /* 0x000fec0003800000 */
.L_x_9:
[----:B------:R-:W-:Y:S01]  /*0fa0*/  FMUL.FTZ R3, R0, R7 ;  /* 0x0000000700037220 */ /* 0x000fe20000410000 */
[----:B------:R-:W-:-:S03]  /*0fb0*/  FMUL.FTZ R2, R7, 0.5 ;  /* 0x3f00000007027820 */ /* 0x000fc60000410000 */
[----:B------:R-:W-:-:S04]  /*0fc0*/  FFMA R0, -R3, R3, R0 ;  /* 0x0000000303007223 */ /* 0x000fc80000000100 */
[----:B------:R-:W-:-:S07]  /*0fd0*/  FFMA R3, R0, R2, R3 ;  /* 0x0000000200037223 */ /* 0x000fce0000000003 */
.L_x_10:
[----:B------:R-:W-:Y:S05]  /*0fe0*/  BSYNC.RECONVERGENT B0 ;  /* 0x0000000000007941 */ /* 0x000fea0003800200 */
.L_x_8:
[----:B------:R-:W-:Y:S05]  /*0ff0*/  @!P0 EXIT ;  /* 0x000000000000894d */ /* 0x000fea0003800000 */
[----:B------:R-:W0:Y:S01]  /*1000*/  LDCU.64 UR6, c[0x0][0x398] ;  /* 0x00007300ff0677ac */ /* 0x000e220008000a00 */
[----:B------:R-:W-:Y:S01]  /*1010*/  UMOV UR4, URZ ;  /* 0x000000ff00047c82 */ /* 0x000fe20008000000 */
[----:B------:R-:W-:Y:S01]  /*1020*/  UMOV UR5, URZ ;  /* 0x000000ff00057c82 */ /* 0x000fe20008000000 */
[----:B0-----:R-:W-:Y:S02]  /*1030*/  UISETP.GE.U32.AND UP0, UPT, UR6, 0x8, UPT ;  /* 0x000000080600788c */ /* 0x001fe4000bf06070 */
[----:B------:R-:W-:Y:S01]  /*1040*/  IMAD R5, R5, UR6, RZ ;  /* 0x0000000605057c24 */ /* 0x000fe2000f8e02ff */
[----:B------:R-:W-:Y:S02]  /*1050*/  ULOP3.LUT UR12, UR6, 0x7, URZ, 0xc0, !UPT ;  /* 0x00000007060c7892 */ /* 0x000fe4000f8ec0ff */
[----:B------:R-:W-:Y:S02]  /*1060*/  UISETP.GE.U32.AND.EX UP0, UPT, UR7, URZ, UPT, UP0 ;  /* 0x000000ff0700728c */ /* 0x000fe4000bf06100 */
[----:B------:R-:W-:-:S02]  /*1070*/  IMAD R5, R16, UR7, R5 ;  /* 0x0000000710057c24 */ /* 0x000fc4000f8e0205 */
[----:B------:R-:W-:-:S04]  /*1080*/  IMAD.WIDE.U32 R16, R16, UR6, RZ ;  /* 0x0000000610107c25 */ /* 0x000fc8000f8e00ff */
[----:B------:R-:W-:Y:S01]  /*1090*/  IMAD.IADD R5, R17, 0x1, R5 ;  /* 0x0000000111057824 */ /* 0x000fe200078e0205 */
[----:B------:R-:W-:Y:S06]  /*10a0*/  BRA.U !UP0, `(.L_x_11) ;  /* 0x0000000d08107547 */ /* 0x000fec000b800000 */
[----:B------:R-:W0:Y:S01]  /*10b0*/  LDCU.128 UR16, c[0x0][0x380] ;  /* 0x00007000ff1077ac */ /* 0x000e220008000c00 */
[C---:B------:R-:W-:Y:S01]  /*10c0*/  LEA R6, P0, R16.reuse, 0x8, 0x1 ;  /* 0x0000000810067811 */ /* 0x040fe200078008ff */
[----:B------:R-:W1:Y:S03]  /*10d0*/  LDCU.64 UR10, c[0x0][0x390] ;  /* 0x00007200ff0a77ac */ /* 0x000e660008000a00 */
[----:B------:R-:W-:Y:S01]  /*10e0*/  LEA.HI.X R11, R16, RZ, R5, 0x1, P0 ;  /* 0x000000ff100b7211 */ /* 0x000fe200000f0c05 */
[----:B------:R-:W2:Y:S01]  /*10f0*/  LDCU UR5, c[0x0][0x39c] ;  /* 0x00007380ff0577ac */ /* 0x000ea20008000800 */
[----:B------:R-:W-:Y:S02]  /*1100*/  ULOP3.LUT UR4, UR6, 0xfffffff8, URZ, 0xc0, !UPT ;  /* 0xfffffff806047892 */ /* 0x000fe4000f8ec0ff */
[----:B0-----:R-:W-:Y:S01]  /*1110*/  UIADD3 UR6, UP0, UPT, UR18, 0x8, URZ ;  /* 0x0000000812067890 */ /* 0x001fe2000ff1e0ff */
[----:B------:R-:W-:-:S02]  /*1120*/  IADD3 R14, P1, PT, R6, UR16, RZ ;  /* 0x00000010060e7c10 */ /* 0x000fc4000ff3e0ff */
[----:B-1----:R-:W-:Y:S01]  /*1130*/  IADD3 R6, P2, PT, R6, UR10, RZ ;  /* 0x0000000a06067c10 */ /* 0x002fe2000ff5e0ff */
[----:B------:R-:W-:Y:S01]  /*1140*/  UIADD3.X UR7, UPT, UPT, URZ, UR19, URZ, UP0, !UPT ;  /* 0x00000013ff077290 */ /* 0x000fe200087fe4ff */
[C---:B------:R-:W-:Y:S01]  /*1150*/  IADD3.X R15, PT, PT, R11.reuse, UR17, RZ, P1, !PT ;  /* 0x000000110b0f7c10 */ /* 0x040fe20008ffe4ff */
[----:B------:R-:W-:Y:S01]  /*1160*/  IMAD.U32 R12, RZ, RZ, UR6 ;  /* 0x00000006ff0c7e24 */ /* 0x000fe2000f8e00ff */
[----:B------:R-:W-:Y:S01]  /*1170*/  IADD3.X R11, PT, PT, R11, UR11, RZ, P2, !PT ;  /* 0x0000000b0b0b7c10 */ /* 0x000fe200097fe4ff */
[----:B------:R-:W-:Y:S02]  /*1180*/  UMOV UR6, UR4 ;  /* 0x0000000400067c82 */ /* 0x000fe40008000000 */
[----:B------:R-:W-:Y:S01]  /*1190*/  MOV R13, UR7 ;  /* 0x00000007000d7c02 */ /* 0x000fe20008000f00 */
[----:B--2---:R-:W-:-:S06]  /*11a0*/  UMOV UR7, UR5 ;  /* 0x0000000500077c82 */ /* 0x004fcc0008000000 */
.L_x_28:
[----:B0-----:R-:W2:Y:S01]  /*11b0*/  LDG.E.U16 R0, desc[UR8][R14.64+-0x8] ;  /* 0xfffff8080e007981 */ /* 0x001ea2000c1e1500 */
[----:B------:R-:W0:Y:S01]  /*11c0*/  MUFU.RCP R2, R3 ;  /* 0x0000000300027308 */ /* 0x000e220000001000 */
[----:B------:R-:W-:Y:S01]  /*11d0*/  BSSY.RECONVERGENT B2, `(.L_x_12) ;  /* 0x000000e000027945 */ /* 0x000fe20003800200 */
[----:B------:R-:W-:Y:S01]  /*11e0*/  IMAD.MOV.U32 R8, RZ, RZ, R6 ;  /* 0x000000ffff087224 */ /* 0x000fe200078e0006 */
[----:B------:R-:W-:Y:S01]  /*11f0*/  MOV R9, R11 ;  /* 0x0000000b00097202 */ /* 0x000fe20000000f00 */
[----:B0-----:R-:W-:-:S04]  /*1200*/  FFMA R7, R2, -R3, 1 ;  /* 0x3f80000002077423 */ /* 0x001fc80000000803 */
[----:B------:R-:W-:Y:S01]  /*1210*/  FFMA R7, R2, R7, R2 ;  /* 0x0000000702077223 */ /* 0x000fe20000000002 */
[----:B--2---:R-:W-:-:S04]  /*1220*/  IMAD.U32 R0, R0, 0x10000, RZ ;  /* 0x0001000000007824 */ /* 0x004fc800078e00ff */
[----:B------:R-:W0:Y:S01]  /*1230*/  FCHK P0, R0, R3 ;  /* 0x0000000300007302 */ /* 0x000e220000000000 */
[----:B------:R-:W-:-:S04]  /*1240*/  FFMA R2, R0, R7, RZ ;  /* 0x0000000700027223 */ /* 0x000fc800000000ff */
[----:B------:R-:W-:-:S04]  /*1250*/  FFMA R4, R2, -R3, R0 ;  /* 0x8000000302047223 */ /* 0x000fc80000000000 */
[----:B------:R-:W-:Y:S01]  /*1260*/  FFMA R2, R7, R4, R2 ;  /* 0x0000000407027223 */ /* 0x000fe20000000002 */
[----:B0-----:R-:W-:Y:S06]  /*1270*/  @!P0 BRA `(.L_x_13) ;  /* 0x00000000000c8947 */ /* 0x001fec0003800000 */
[----:B------:R-:W-:-:S07]  /*1280*/  MOV R6, 0x12a0 ;  /* 0x000012a000067802 */ /* 0x000fce0000000f00 */
[----:B------:R-:W-:Y:S05]  /*1290*/  CALL.REL.NOINC `($__internal_1_$__cuda_sm3x_div_rn_noftz_f32_slowpath) ;  /* 0x0000001c00847944 */ /* 0x000fea0003c00000 */
[----:B------:R-:W-:-:S07]  /*12a0*/  IMAD.MOV.U32 R2, RZ, RZ, R0 ;  /* 0x000000ffff027224 */ /* 0x000fce00078e0000 */
.L_x_13:
[----:B------:R-:W-:Y:S05]  /*12b0*/  BSYNC.RECONVERGENT B2 ;  /* 0x0000000000027941 */ /* 0x000fea0003800200 */
.L_x_12:
[----:B------:R-:W2:Y:S02]  /*12c0*/  LDG.E.U16 R0, desc[UR8][R12.64+-0x8] ;  /* 0xfffff8080c007981 */ /* 0x000ea4000c1e1500 */
[----:B--2---:R-:W-:-:S04]  /*12d0*/  IMAD.U32 R7, R0, 0x10000, RZ ;  /* 0x0001000000077824 */ /* 0x004fc800078e00ff */
[----:B------:R-:W-:-:S05]  /*12e0*/  FMUL R2, R7, R2 ;  /* 0x0000000207027220 */ /* 0x000fca0000400000 */
[----:B------:R-:W-:-:S04]  /*12f0*/  F2FP.BF16.F32.PACK_AB R2, RZ, R2 ;  /* 0x00000002ff02723e */ /* 0x000fc800000010ff */
[----:B------:R-:W-:-:S05]  /*1300*/  PRMT R4, R2, 0x7610, R4 ;  /* 0x0000761002047816 */ /* 0x000fca0000000004 */
[----:B------:R0:W-:Y:S04]  /*1310*/  STG.E.U16 desc[UR8][R8.64+-0x8], R4 ;  /* 0xfffff80408007986 */ /* 0x0001e8000c101508 */
[----:B------:R-:W2:Y:S01]  /*1320*/  LDG.E.U16 R0, desc[UR8][R14.64+-0x6] ;  /* 0xfffffa080e007981 */ /* 0x000ea2000c1e1500 */
[----:B------:R-:W1:Y:S01]  /*1330*/  MUFU.RCP R2, R3 ;  /* 0x0000000300027308 */ /* 0x000e620000001000 */
[----:B------:R-:W-:Y:S01]  /*1340*/  BSSY.RECONVERGENT B2, `(.L_x_14) ;  /* 0x000000c000027945 */ /* 0x000fe20003800200 */
[----:B-1----:R-:W-:Y:S01]  /*1350*/  FFMA R7, R2, -R3, 1 ;  /* 0x3f80000002077423 */ /* 0x002fe20000000803 */
[----:B--2---:R-:W-:-:S03]  /*1360*/  SHF.L.U32 R11, R0, 0x10, RZ ;  /* 0x00000010000b7819 */ /* 0x004fc600000006ff */
[----:B------:R-:W-:Y:S02]  /*1370*/  FFMA R0, R2, R7, R2 ;  /* 0x0000000702007223 */ /* 0x000fe40000000002 */
[----:B------:R-:W1:Y:S02]  /*1380*/  FCHK P0, R11, R3 ;  /* 0x000000030b007302 */ /* 0x000e640000000000 */
[----:B------:R-:W-:-:S04]  /*1390*/  FFMA R2, R0, R11, RZ ;  /* 0x0000000b00027223 */ /* 0x000fc800000000ff */
[----:B------:R-:W-:-:S04]  /*13a0*/  FFMA R7, R2, -R3, R11 ;  /* 0x8000000302077223 */ /* 0x000fc8000000000b */
[----:B------:R-:W-:Y:S01]  /*13b0*/  FFMA R0, R0, R7, R2 ;  /* 0x0000000700007223 */ /* 0x000fe20000000002 */
[----:B01----:R-:W-:Y:S06]  /*13c0*/  @!P0 BRA `(.L_x_15) ;  /* 0x00000000000c8947 */ /* 0x003fec0003800000 */
[----:B------:R-:W-:Y:S01]  /*13d0*/  IMAD.MOV.U32 R0, RZ, RZ, R11 ;  /* 0x000000ffff007224 */ /* 0x000fe200078e000b */
[----:B------:R-:W-:-:S07]  /*13e0*/  MOV R6, 0x1400 ;  /* 0x0000140000067802 */ /* 0x000fce0000000f00 */
[----:B------:R-:W-:Y:S05]  /*13f0*/  CALL.REL.NOINC `($__internal_1_$__cuda_sm3x_div_rn_noftz_f32_slowpath) ;  /* 0x0000001c002c7944 */ /* 0x000fea0003c00000 */
.L_x_15:
[----:B------:R-:W-:Y:S05]  /*1400*/  BSYNC.RECONVERGENT B2 ;  /* 0x0000000000027941 */ /* 0x000fea0003800200 */
.L_x_14:
        /* <DEDUP_REMOVED lines=20> */
.L_x_17:
[----:B------:R-:W-:Y:S05]  /*1550*/  BSYNC.RECONVERGENT B2 ;  /* 0x0000000000027941 */ /* 0x000fea0003800200 */
.L_x_16:
        /* <DEDUP_REMOVED lines=20> */
.L_x_19:
[----:B------:R-:W-:Y:S05]  /*16a0*/  BSYNC.RECONVERGENT B2 ;  /* 0x0000000000027941 */ /* 0x000fea0003800200 */
.L_x_18:
        /* <DEDUP_REMOVED lines=20> */
.L_x_21:
[----:B------:R-:W-:Y:S05]  /*17f0*/  BSYNC.RECONVERGENT B2 ;  /* 0x0000000000027941 */ /* 0x000fea0003800200 */
.L_x_20:
        /* <DEDUP_REMOVED lines=20> */
.L_x_23:
[----:B------:R-:W-:Y:S05]  /*1940*/  BSYNC.RECONVERGENT B2 ;  /* 0x0000000000027941 */ /* 0x000fea0003800200 */
.L_x_22:
        /* <DEDUP_REMOVED lines=20> */
.L_x_25:
[----:B------:R-:W-:Y:S05]  /*1a90*/  BSYNC.RECONVERGENT B2 ;  /* 0x0000000000027941 */ /* 0x000fea0003800200 */
.L_x_24:
        /* <DEDUP_REMOVED lines=20> */
.L_x_27:
[----:B------:R-:W-:Y:S05]  /*1be0*/  BSYNC.RECONVERGENT B2 ;  /* 0x0000000000027941 */ /* 0x000fea0003800200 */
.L_x_26:
[----:B------:R0:W2:Y:S01]  /*1bf0*/  LDG.E.U16 R2, desc[UR8][R12.64+0x6] ;  /* 0x000006080c027981 */ /* 0x0000a2000c1e1500 */
[----:B------:R-:W-:Y:S01]  /*1c00*/  UIADD3 UR6, UP0, UPT, UR6, -0x8, URZ ;  /* 0xfffffff806067890 */ /* 0x000fe2000ff1e0ff */
[----:B------:R-:W-:Y:S02]  /*1c10*/  IADD3 R14, P1, PT, R14, 0x10, RZ ;  /* 0x000000100e0e7810 */ /* 0x000fe40007f3e0ff */
[----:B------:R-:W-:Y:S01]  /*1c20*/  IADD3 R6, P2, PT, R8, 0x10, RZ ;  /* 0x0000001008067810 */ /* 0x000fe20007f5e0ff */
[----:B------:R-:W-:Y:S02]  /*1c30*/  UIADD3.X UR7, UPT, UPT, UR7, -0x1, URZ, UP0, !UPT ;  /* 0xffffffff07077890 */ /* 0x000fe400087fe4ff */
[----:B------:R-:W-:Y:S01]  /*1c40*/  UISETP.NE.U32.AND UP0, UPT, UR6, URZ, UPT ;  /* 0x000000ff0600728c */ /* 0x000fe2000bf05070 */
[----:B------:R-:W-:Y:S01]  /*1c50*/  IMAD.X R15, RZ, RZ, R15, P1 ;  /* 0x000000ffff0f7224 */ /* 0x000fe200008e060f */
[----:B0-----:R-:W-:Y:S02]  /*1c60*/  IADD3 R12, P0, PT, R12, 0x10, RZ ;  /* 0x000000100c0c7810 */ /* 0x001fe40007f1e0ff */
[----:B------:R-:W-:Y:S01]  /*1c70*/  UISETP.NE.AND.EX UP0, UPT, UR7, URZ, UPT, UP0 ;  /* 0x000000ff0700728c */ /* 0x000fe2000bf05300 */
[----:B------:R-:W-:Y:S01]  /*1c80*/  IMAD.X R11, RZ, RZ, R9, P2 ;  /* 0x000000ffff0b7224 */ /* 0x000fe200010e0609 */
[----:B------:R-:W-:Y:S01]  /*1c90*/  IADD3.X R13, PT, PT, RZ, R13, RZ, P0, !PT ;  /* 0x0000000dff0d7210 */ /* 0x000fe200007fe4ff */
[----:B--2---:R-:W-:-:S04]  /*1ca0*/  IMAD.U32 R7, R2, 0x10000, RZ ;  /* 0x0001000002077824 */ /* 0x004fc800078e00ff */
[----:B------:R-:W-:-:S05]  /*1cb0*/  FMUL R0, R7, R0 ;  /* 0x0000000007007220 */ /* 0x000fca0000400000 */
[----:B------:R-:W-:-:S05]  /*1cc0*/  F2FP.BF16.F32.PACK_AB R0, RZ, R0 ;  /* 0x00000000ff00723e */ /* 0x000fca00000010ff */
[----:B------:R0:W-:Y:S01]  /*1cd0*/  STG.E.U16 desc[UR8][R8.64+0x6], R0 ;  /* 0x0000060008007986 */ /* 0x0001e2000c101508 */
[----:B------:R-:W-:Y:S05]  /*1ce0*/  BRA.U UP0, `(.L_x_28) ;  /* 0xfffffff500307547 */ /* 0x000fea000b83ffff */
.L_x_11:
[----:B------:R-:W-:-:S04]  /*1cf0*/  ISETP.NE.U32.AND P0, PT, RZ, UR12, PT ;  /* 0x0000000cff007c0c */ /* 0x000fc8000bf05070 */
[----:B------:R-:W-:-:S13]  /*1d00*/  ISETP.NE.AND.EX P0, PT, RZ, RZ, PT, P0 ;  /* 0x000000ffff00720c */ /* 0x000fda0003f05300 */
[----:B------:R-:W-:Y:S05]  /*1d10*/  @!P0 EXIT ;  /* 0x000000000000894d */ /* 0x000fea0003800000 */
[----:B------:R-:W1:Y:S01]  /*1d20*/  LDCU UR6, c[0x0][0x398] ;  /* 0x00007300ff0677ac */ /* 0x000e620008000800 */
[----:B------:R-:W-:-:S04]  /*1d30*/  UISETP.GE.U32.AND UP0, UPT, UR12, 0x4, UPT ;  /* 0x000000040c00788c */ /* 0x000fc8000bf06070 */
[----:B------:R-:W-:Y:S02]  /*1d40*/  UISETP.GE.U32.AND.EX UP0, UPT, URZ, URZ, UPT, UP0 ;  /* 0x000000ffff00728c */ /* 0x000fe4000bf06100 */
[----:B-1----:R-:W-:-:S07]  /*1d50*/  ULOP3.LUT UR11, UR6, 0x3, URZ, 0xc0, !UPT ;  /* 0x00000003060b7892 */ /* 0x002fce000f8ec0ff */
[----:B------:R-:W-:Y:S05]  /*1d60*/  BRA.U !UP0, `(.L_x_29) ;  /* 0x0000000908807547 */ /* 0x000fea000b800000 */
[----:B------:R-:W1:Y:S01]  /*1d70*/  LDCU.64 UR6, c[0x0][0x380] ;  /* 0x00007000ff0677ac */ /* 0x000e620008000a00 */
[----:B0-----:R-:W-:-:S04]  /*1d80*/  IADD3 R8, P0, PT, R16, UR4, RZ ;  /* 0x0000000410087c10 */ /* 0x001fc8000ff1e0ff */
[----:B------:R-:W-:Y:S02]  /*1d90*/  IADD3.X R7, PT, PT, R5, UR5, RZ, P0, !PT ;  /* 0x0000000505077c10 */ /* 0x000fe400087fe4ff */
[C---:B------:R-:W-:Y:S02]  /*1da0*/  SHF.L.U32 R9, R8.reuse, 0x1, RZ ;  /* 0x0000000108097819 */ /* 0x040fe400000006ff */
[----:B------:R-:W-:Y:S02]  /*1db0*/  SHF.L.U64.HI R8, R8, 0x1, R7 ;  /* 0x0000000108087819 */ /* 0x000fe40000010207 */
[----:B-1----:R-:W-:-:S04]  /*1dc0*/  IADD3 R6, P0, PT, R9, UR6, RZ ;  /* 0x0000000609067c10 */ /* 0x002fc8000ff1e0ff */
[----:B------:R-:W-:-:S05]  /*1dd0*/  IADD3.X R7, PT, PT, R8, UR7, RZ, P0, !PT ;  /* 0x0000000708077c10 */ /* 0x000fca00087fe4ff */
[----:B------:R-:W2:Y:S01]  /*1de0*/  LDG.E.U16 R6, desc[UR8][R6.64] ;  /* 0x0000000806067981 */ /* 0x000ea2000c1e1500 */
[----:B------:R-:W0:Y:S01]  /*1df0*/  MUFU.RCP R0, R3 ;  /* 0x0000000300007308 */ /* 0x000e220000001000 */
[----:B------:R-:W-:Y:S01]  /*1e00*/  BSSY.RECONVERGENT B2, `(.L_x_30) ;  /* 0x000000c000027945 */ /* 0x000fe20003800200 */
        /* <DEDUP_REMOVED lines=8> */
[----:B------:R-:W-:Y:S01]  /*1e90*/  IMAD.MOV.U32 R0, RZ, RZ, R13 ;  /* 0x000000ffff007224 */ /* 0x000fe200078e000d */
[----:B------:R-:W-:-:S07]  /*1ea0*/  MOV R6, 0x1ec0 ;  /* 0x00001ec000067802 */ /* 0x000fce0000000f00 */
[----:B------:R-:W-:Y:S05]  /*1eb0*/  CALL.REL.NOINC `($__internal_1_$__cuda_sm3x_div_rn_noftz_f32_slowpath) ;  /* 0x00000010007c7944 */ /* 0x000fea0003c00000 */
.L_x_31:
[----:B------:R-:W-:Y:S05]  /*1ec0*/  BSYNC.RECONVERGENT B2 ;  /* 0x0000000000027941 */ /* 0x000fea0003800200 */
.L_x_30:
[----:B------:R-:W0:Y:S01]  /*1ed0*/  LDCU.128 UR16, c[0x0][0x380] ;  /* 0x00007000ff1077ac */ /* 0x000e220008000c00 */
[----:B------:R-:W1:Y:S01]  /*1ee0*/  LDCU.64 UR12, c[0x0][0x390] ;  /* 0x00007200ff0c77ac */ /* 0x000e620008000a00 */
[----:B0-----:R-:W-:-:S04]  /*1ef0*/  ULEA UR6, UP0, UR4, UR18, 0x1 ;  /* 0x0000001204067291 */ /* 0x001fc8000f8008ff */
[----:B------:R-:W-:Y:S02]  /*1f00*/  ULEA.HI.X UR7, UR4, UR19, UR5, 0x1, UP0 ;  /* 0x0000001304077291 */ /* 0x000fe400080f0c05 */
[----:B------:R-:W-:-:S04]  /*1f10*/  MOV R6, UR6 ;  /* 0x0000000600067c02 */ /* 0x000fc80008000f00 */
[----:B------:R-:W-:-:S05]  /*1f20*/  IMAD.U32 R7, RZ, RZ, UR7 ;  /* 0x00000007ff077e24 */ /* 0x000fca000f8e00ff */
[----:B------:R-:W2:Y:S01]  /*1f30*/  LDG.E.U16 R6, desc[UR8][R6.64] ;  /* 0x0000000806067981 */ /* 0x000ea2000c1e1500 */
[----:B------:R-:W-:-:S06]  /*1f40*/  UIADD3 UR7, UP0, UPT, UR4, 0x1, URZ ;  /* 0x0000000104077890 */ /* 0x000fcc000ff1e0ff */
[----:B------:R-:W-:-:S04]  /*1f50*/  IADD3 R13, P0, PT, R16, UR7, RZ ;  /* 0x00000007100d7c10 */ /* 0x000fc8000ff1e0ff */
[----:B------:R-:W-:Y:S01]  /*1f60*/  IADD3.X R2, PT, PT, RZ, R5, RZ, P0, !PT ;  /* 0x00000005ff027210 */ /* 0x000fe200007fe4ff */
[----:B------:R-:W-:Y:S01]  /*1f70*/  IMAD.SHL.U32 R12, R13, 0x2, RZ ;  /* 0x000000020d0c7824 */ /* 0x000fe200078e00ff */
[----:B-1----:R-:W-:Y:S02]  /*1f80*/  IADD3 R10, P0, PT, R9, UR12, RZ ;  /* 0x0000000c090a7c10 */ /* 0x002fe4000ff1e0ff */
[----:B------:R-:W-:Y:S02]  /*1f90*/  SHF.L.U64.HI R13, R13, 0x1, R2 ;  /* 0x000000010d0d7819 */ /* 0x000fe40000010202 */
[----:B------:R-:W-:-:S04]  /*1fa0*/  IADD3 R14, P1, PT, R12, UR16, RZ ;  /* 0x000000100c0e7c10 */ /* 0x000fc8000ff3e0ff */
[----:B------:R-:W-:Y:S01]  /*1fb0*/  IADD3.X R15, PT, PT, R13, UR17, RZ, P1, !PT ;  /* 0x000000110d0f7c10 */ /* 0x000fe20008ffe4ff */
[----:B--2---:R-:W-:-:S04]  /*1fc0*/  IMAD.U32 R11, R6, 0x10000, RZ ;  /* 0x00010000060b7824 */ /* 0x004fc800078e00ff */
[----:B------:R-:W-:Y:S01]  /*1fd0*/  FMUL R0, R11, R0 ;  /* 0x000000000b007220 */ /* 0x000fe20000400000 */
[----:B------:R-:W-:-:S04]  /*1fe0*/  IADD3.X R11, PT, PT, R8, UR13, RZ, P0, !PT ;  /* 0x0000000d080b7c10 */ /* 0x000fc800087fe4ff */
[----:B------:R-:W-:-:S04]  /*1ff0*/  F2FP.BF16.F32.PACK_AB R0, RZ, R0 ;  /* 0x00000000ff00723e */ /* 0x000fc800000010ff */
[----:B------:R-:W-:-:S05]  /*2000*/  PRMT R4, R0, 0x7610, R4 ;  /* 0x0000761000047816 */ /* 0x000fca0000000004 */
[----:B------:R0:W-:Y:S04]  /*2010*/  STG.E.U16 desc[UR8][R10.64], R4 ;  /* 0x000000040a007986 */ /* 0x0001e8000c101508 */
[----:B------:R-:W2:Y:S01]  /*2020*/  LDG.E.U16 R14, desc[UR8][R14.64] ;  /* 0x000000080e0e7981 */ /* 0x000ea2000c1e1500 */
[----:B------:R-:W1:Y:S01]  /*2030*/  MUFU.RCP R0, R3 ;  /* 0x0000000300007308 */ /* 0x000e620000001000 */
[----:B------:R-:W-:Y:S01]  /*2040*/  UIADD3.X UR10, UPT, UPT, URZ, UR5, URZ, UP0, !UPT ;  /* 0x00000005ff0a7290 */ /* 0x000fe200087fe4ff */
[----:B------:R-:W-:Y:S01]  /*2050*/  BSSY.RECONVERGENT B2, `(.L_x_32) ;  /* 0x000000c000027945 */ /* 0x000fe20003800200 */
[----:B-1----:R-:W-:-:S04]  /*2060*/  FFMA R7, R0, -R3, 1 ;  /* 0x3f80000000077423 */ /* 0x002fc80000000803 */
[----:B------:R-:W-:Y:S01]  /*2070*/  FFMA R0, R0, R7, R0 ;  /* 0x0000000700007223 */ /* 0x000fe20000000000 */
[----:B--2---:R-:W-:-:S04]  /*2080*/  IMAD.U32 R9, R14, 0x10000, RZ ;  /* 0x000100000e097824 */ /* 0x004fc800078e00ff */
[----:B------:R-:W1:Y:S01]  /*2090*/  FCHK P0, R9, R3 ;  /* 0x0000000309007302 */ /* 0x000e620000000000 */
[----:B------:R-:W-:-:S04]  /*20a0*/  FFMA R2, R0, R9, RZ ;  /* 0x0000000900027223 */ /* 0x000fc800000000ff */
[----:B------:R-:W-:-:S04]  /*20b0*/  FFMA R7, R2, -R3, R9 ;  /* 0x8000000302077223 */ /* 0x000fc80000000009 */
[----:B------:R-:W-:Y:S01]  /*20c0*/  FFMA R0, R0, R7, R2 ;  /* 0x0000000700007223 */ /* 0x000fe20000000002 */
[----:B01----:R-:W-:Y:S06]  /*20d0*/  @!P0 BRA `(.L_x_33) ;  /* 0x00000000000c8947 */ /* 0x003fec0003800000 */
[----:B------:R-:W-:Y:S02]  /*20e0*/  MOV R0, R9 ;  /* 0x0000000900007202 */ /* 0x000fe40000000f00 */
[----:B------:R-:W-:-:S07]  /*20f0*/  MOV R6, 0x2110 ;  /* 0x0000211000067802 */ /* 0x000fce0000000f00 */
[----:B------:R-:W-:Y:S05]  /*2100*/  CALL.REL.NOINC `($__internal_1_$__cuda_sm3x_div_rn_noftz_f32_slowpath) ;  /* 0x0000000c00e87944 */ /* 0x000fea0003c00000 */
.L_x_33:
[----:B------:R-:W-:Y:S05]  /*2110*/  BSYNC.RECONVERGENT B2 ;  /* 0x0000000000027941 */ /* 0x000fea0003800200 */
.L_x_32:
[----:B------:R-:W0:Y:S01]  /*2120*/  LDCU.128 UR16, c[0x0][0x380] ;  /* 0x00007000ff1077ac */ /* 0x000e220008000c00 */
[----:B------:R-:W-:Y:S02]  /*2130*/  USHF.L.U32 UR6, UR7, 0x1, URZ ;  /* 0x0000000107067899 */ /* 0x000fe400080006ff */
[----:B------:R-:W-:Y:S02]  /*2140*/  USHF.L.U64.HI UR7, UR7, 0x1, UR10 ;  /* 0x0000000107077899 */ /* 0x000fe4000801020a */
[----:B------:R-:W-:Y:S02]  /*2150*/  ULOP3.LUT UR6, UR6, 0xfffffffe, URZ, 0xc0, !UPT ;  /* 0xfffffffe06067892 */ /* 0x000fe4000f8ec0ff */
[----:B------:R-:W-:Y:S01]  /*2160*/  ULOP3.LUT UR7, UR7, 0x1, URZ, 0xc0, !UPT ;  /* 0x0000000107077892 */ /* 0x000fe2000f8ec0ff */
[----:B------:R-:W1:Y:S01]  /*2170*/  LDCU.64 UR12, c[0x0][0x390] ;  /* 0x00007200ff0c77ac */ /* 0x000e620008000a00 */
[----:B0-----:R-:W-:-:S04]  /*2180*/  UIADD3 UR6, UP0, UPT, UR6, UR18, URZ ;  /* 0x0000001206067290 */ /* 0x001fc8000ff1e0ff */
[----:B------:R-:W-:Y:S02]  /*2190*/  UIADD3.X UR7, UPT, UPT, UR7, UR19, URZ, UP0, !UPT ;  /* 0x0000001307077290 */ /* 0x000fe400087fe4ff */
[----:B------:R-:W-:-:S04]  /*21a0*/  IMAD.U32 R6, RZ, RZ, UR6 ;  /* 0x00000006ff067e24 */ /* 0x000fc8000f8e00ff */
[----:B------:R-:W-:-:S05]  /*21b0*/  IMAD.U32 R7, RZ, RZ, UR7 ;  /* 0x00000007ff077e24 */ /* 0x000fca000f8e00ff */
[----:B------:R-:W2:Y:S01]  /*21c0*/  LDG.E.U16 R6, desc[UR8][R6.64] ;  /* 0x0000000806067981 */ /* 0x000ea2000c1e1500 */
[----:B------:R-:W-:-:S06]  /*21d0*/  UIADD3 UR7, UP0, UPT, UR4, 0x2, URZ ;  /* 0x0000000204077890 */ /* 0x000fcc000ff1e0ff */
[----:B------:R-:W-:-:S05]  /*21e0*/  IADD3 R8, P0, PT, R16, UR7, RZ ;  /* 0x0000000710087c10 */ /* 0x000fca000ff1e0ff */
[----:B------:R-:W-:Y:S01]  /*21f0*/  IMAD.X R11, RZ, RZ, R5, P0 ;  /* 0x000000ffff0b7224 */ /* 0x000fe200000e0605 */
[----:B-1----:R-:W-:-:S04]  /*2200*/  IADD3 R12, P0, PT, R12, UR12, RZ ;  /* 0x0000000c0c0c7c10 */ /* 0x002fc8000ff1e0ff */
[----:B------:R-:W-:Y:S02]  /*2210*/  IADD3.X R13, PT, PT, R13, UR13, RZ, P0, !PT ;  /* 0x0000000d0d0d7c10 */ /* 0x000fe400087fe4ff */
[----:B--2---:R-:W-:-:S05]  /*2220*/  SHF.L.U32 R9, R6, 0x10, RZ ;  /* 0x0000001006097819 */ /* 0x004fca00000006ff */
[----:B------:R-:W-:Y:S01]  /*2230*/  FMUL R0, R9, R0 ;  /* 0x0000000009007220 */ /* 0x000fe20000400000 */
[C---:B------:R-:W-:Y:S01]  /*2240*/  IMAD.SHL.U32 R9, R8.reuse, 0x2, RZ ;  /* 0x0000000208097824 */ /* 0x040fe200078e00ff */
[----:B------:R-:W-:-:S03]  /*2250*/  SHF.L.U64.HI R8, R8, 0x1, R11 ;  /* 0x0000000108087819 */ /* 0x000fc6000001020b */
[----:B------:R-:W-:Y:S02]  /*2260*/  F2FP.BF16.F32.PACK_AB R0, RZ, R0 ;  /* 0x00000000ff00723e */ /* 0x000fe400000010ff */
[----:B------:R-:W-:Y:S02]  /*2270*/  IADD3 R10, P1, PT, R9, UR16, RZ ;  /* 0x00000010090a7c10 */ /* 0x000fe4000ff3e0ff */
[----:B------:R-:W-:Y:S02]  /*2280*/  PRMT R6, R0, 0x7610, R6 ;  /* 0x0000761000067816 */ /* 0x000fe40000000006 */
[----:B------:R-:W-:-:S03]  /*2290*/  IADD3.X R11, PT, PT, R8, UR17, RZ, P1, !PT ;  /* 0x00000011080b7c10 */ /* 0x000fc60008ffe4ff */
[----:B------:R0:W-:Y:S04]  /*22a0*/  STG.E.U16 desc[UR8][R12.64], R6 ;  /* 0x000000060c007986 */ /* 0x0001e8000c101508 */
[----:B------:R-:W2:Y:S01]  /*22b0*/  LDG.E.U16 R10, desc[UR8][R10.64] ;  /* 0x000000080a0a7981 */ /* 0x000ea2000c1e1500 */
[----:B------:R-:W1:Y:S01]  /*22c0*/  MUFU.RCP R0, R3 ;  /* 0x0000000300007308 */ /* 0x000e620000001000 */
[----:B------:R-:W-:Y:S01]  /*22d0*/  UIADD3.X UR10, UPT, UPT, URZ, UR5, URZ, UP0, !UPT ;  /* 0x00000005ff0a7290 */ /* 0x000fe200087fe4ff */
[----:B------:R-:W-:Y:S01]  /*22e0*/  BSSY.RECONVERGENT B2, `(.L_x_34) ;  /* 0x000000c000027945 */ /* 0x000fe20003800200 */
[----:B-1----:R-:W-:-:S04]  /*22f0*/  FFMA R7, R0, -R3, 1 ;  /* 0x3f80000000077423 */ /* 0x002fc80000000803 */
[----:B------:R-:W-:Y:S01]  /*2300*/  FFMA R0, R0, R7, R0 ;  /* 0x0000000700007223 */ /* 0x000fe20000000000 */
[----:B--2---:R-:W-:-:S04]  /*2310*/  SHF.L.U32 R15, R10, 0x10, RZ ;  /* 0x000000100a0f7819 */ /* 0x004fc800000006ff */
[----:B------:R-:W1:Y:S01]  /*2320*/  FCHK P0, R15, R3 ;  /* 0x000000030f007302 */ /* 0x000e620000000000 */
[----:B------:R-:W-:-:S04]  /*2330*/  FFMA R2, R0, R15, RZ ;  /* 0x0000000f00027223 */ /* 0x000fc800000000ff */
[----:B------:R-:W-:-:S04]  /*2340*/  FFMA R7, R2, -R3, R15 ;  /* 0x8000000302077223 */ /* 0x000fc8000000000f */
[----:B------:R-:W-:Y:S01]  /*2350*/  FFMA R0, R0, R7, R2 ;  /* 0x0000000700007223 */ /* 0x000fe20000000002 */
[----:B01----:R-:W-:Y:S06]  /*2360*/  @!P0 BRA `(.L_x_35) ;  /* 0x00000000000c8947 */ /* 0x003fec0003800000 */
[----:B------:R-:W-:Y:S01]  /*2370*/  IMAD.MOV.U32 R0, RZ, RZ, R15 ;  /* 0x000000ffff007224 */ /* 0x000fe200078e000f */
[----:B------:R-:W-:-:S07]  /*2380*/  MOV R6, 0x23a0 ;  /* 0x000023a000067802 */ /* 0x000fce0000000f00 */
[----:B------:R-:W-:Y:S05]  /*2390*/  CALL.REL.NOINC `($__internal_1_$__cuda_sm3x_div_rn_noftz_f32_slowpath) ;  /* 0x0000000c00447944 */ /* 0x000fea0003c00000 */
.L_x_35:
[----:B------:R-:W-:Y:S05]  /*23a0*/  BSYNC.RECONVERGENT B2 ;  /* 0x0000000000027941 */ /* 0x000fea0003800200 */
.L_x_34:
        /* <DEDUP_REMOVED lines=9> */
[----:B------:R-:W-:-:S05]  /*2440*/  MOV R7, UR7 ;  /* 0x0000000700077c02 */ /* 0x000fca0008000f00 */
[----:B------:R-:W2:Y:S01]  /*2450*/  LDG.E.U16 R6, desc[UR8][R6.64] ;  /* 0x0000000806067981 */ /* 0x000ea2000c1e1500 */
[----:B------:R-:W-:-:S06]  /*2460*/  UIADD3 UR6, UP0, UPT, UR4, 0x3, URZ ;  /* 0x0000000304067890 */ /* 0x000fcc000ff1e0ff */
[----:B------:R-:W-:-:S04]  /*2470*/  IADD3 R12, P0, PT, R16, UR6, RZ ;  /* 0x00000006100c7c10 */ /* 0x000fc8000ff1e0ff */
[C---:B------:R-:W-:Y:S01]  /*2480*/  SHF.L.U32 R13, R12.reuse, 0x1, RZ ;  /* 0x000000010c0d7819 */ /* 0x040fe200000006ff */
[----:B------:R-:W-:Y:S01]  /*2490*/  IMAD.X R15, RZ, RZ, R5, P0 ;  /* 0x000000ffff0f7224 */ /* 0x000fe200000e0605 */
[----:B-1----:R-:W-:Y:S02]  /*24a0*/  IADD3 R10, P0, PT, R9, UR12, RZ ;  /* 0x0000000c090a7c10 */ /* 0x002fe4000ff1e0ff */
[----:B------:R-:W-:Y:S02]  /*24b0*/  IADD3 R14, P1, PT, R13, UR16, RZ ;  /* 0x000000100d0e7c10 */ /* 0x000fe4000ff3e0ff */
[----:B------:R-:W-:-:S04]  /*24c0*/  SHF.L.U64.HI R12, R12, 0x1, R15 ;  /* 0x000000010c0c7819 */ /* 0x000fc8000001020f */
        /* <DEDUP_REMOVED lines=22> */
.L_x_37:
[----:B------:R-:W-:Y:S05]  /*2630*/  BSYNC.RECONVERGENT B2 ;  /* 0x0000000000027941 */ /* 0x000fea0003800200 */
.L_x_36:
[----:B------:R-:W0:Y:S01]  /*2640*/  LDCU.64 UR12, c[0x0][0x388] ;  /* 0x00007100ff0c77ac */ /* 0x000e220008000a00 */
[----:B------:R-:W-:Y:S02]  /*2650*/  USHF.L.U32 UR5, UR6, 0x1, URZ ;  /* 0x0000000106057899 */ /* 0x000fe400080006ff */
[----:B------:R-:W-:Y:S02]  /*2660*/  USHF.L.U64.HI UR6, UR6, 0x1, UR7 ;  /* 0x0000000106067899 */ /* 0x000fe40008010207 */
[----:B------:R-:W-:Y:S02]  /*2670*/  ULOP3.LUT UR5, UR5, 0xfffffffe, URZ, 0xc0, !UPT ;  /* 0xfffffffe05057892 */ /* 0x000fe4000f8ec0ff */
[----:B------:R-:W-:Y:S02]  /*2680*/  ULOP3.LUT UR6, UR6, 0x1, URZ, 0xc0, !UPT ;  /* 0x0000000106067892 */ /* 0x000fe4000f8ec0ff */
[----:B0-----:R-:W-:-:S04]  /*2690*/  UIADD3 UR5, UP0, UPT, UR5, UR12, URZ ;  /* 0x0000000c05057290 */ /* 0x001fc8000ff1e0ff */
[----:B------:R-:W-:Y:S02]  /*26a0*/  UIADD3.X UR6, UPT, UPT, UR6, UR13, URZ, UP0, !UPT ;  /* 0x0000000d06067290 */ /* 0x000fe400087fe4ff */
[----:B------:R-:W-:-:S04]  /*26b0*/  MOV R6, UR5 ;  /* 0x0000000500067c02 */ /* 0x000fc80008000f00 */
[----:B------:R-:W-:-:S05]  /*26c0*/  IMAD.U32 R7, RZ, RZ, UR6 ;  /* 0x00000006ff077e24 */ /* 0x000fca000f8e00ff */
[----:B------:R-:W2:Y:S01]  /*26d0*/  LDG.E.U16 R6, desc[UR8][R6.64] ;  /* 0x0000000806067981 */ /* 0x000ea2000c1e1500 */
[----:B------:R-:W0:Y:S01]  /*26e0*/  LDCU.64 UR6, c[0x0][0x390] ;  /* 0x00007200ff0677ac */ /* 0x000e220008000a00 */
[----:B------:R-:W-:Y:S01]  /*26f0*/  UIADD3 UR4, UPT, UPT, UR4, 0x4, URZ ;  /* 0x0000000404047890 */ /* 0x000fe2000fffe0ff */
[----:B------:R-:W-:Y:S01]  /*2700*/  UMOV UR5, URZ ;  /* 0x000000ff00057c82 */ /* 0x000fe20008000000 */
[----:B0-----:R-:W-:Y:S01]  /*2710*/  IADD3 R8, P0, PT, R13, UR6, RZ ;  /* 0x000000060d087c10 */ /* 0x001fe2000ff1e0ff */
[----:B--2---:R-:W-:-:S04]  /*2720*/  IMAD.U32 R9, R6, 0x10000, RZ ;  /* 0x0001000006097824 */ /* 0x004fc800078e00ff */
[----:B------:R-:W-:Y:S01]  /*2730*/  FMUL R0, R9, R0 ;  /* 0x0000000009007220 */ /* 0x000fe20000400000 */
[----:B------:R-:W-:-:S04]  /*2740*/  IADD3.X R9, PT, PT, R12, UR7, RZ, P0, !PT ;  /* 0x000000070c097c10 */ /* 0x000fc800087fe4ff */
[----:B------:R-:W-:-:S05]  /*2750*/  F2FP.BF16.F32.PACK_AB R0, RZ, R0 ;  /* 0x00000000ff00723e */ /* 0x000fca00000010ff */
[----:B------:R1:W-:Y:S02]  /*2760*/  STG.E.U16 desc[UR8][R8.64], R0 ;  /* 0x0000000008007986 */ /* 0x0003e4000c101508 */
.L_x_29:
[----:B------:R-:W-:-:S04]  /*2770*/  ISETP.NE.U32.AND P0, PT, RZ, UR11, PT ;  /* 0x0000000bff007c0c */ /* 0x000fc8000bf05070 */
[----:B------:R-:W-:-:S13]  /*2780*/  ISETP.NE.AND.EX P0, PT, RZ, RZ, PT, P0 ;  /* 0x000000ffff00720c */ /* 0x000fda0003f05300 */
[----:B------:R-:W-:Y:S05]  /*2790*/  @!P0 EXIT ;  /* 0x000000000000894d */ /* 0x000fea0003800000 */
[----:B------:R-:W-:-:S04]  /*27a0*/  UISETP.NE.U32.AND UP0, UPT, UR11, 0x1, UPT ;  /* 0x000000010b00788c */ /* 0x000fc8000bf05070 */
[----:B------:R-:W-:-:S09]  /*27b0*/  UISETP.NE.AND.EX UP0, UPT, URZ, URZ, UPT, UP0 ;  /* 0x000000ffff00728c */ /* 0x000fd2000bf05300 */
[----:B------:R-:W-:Y:S05]  /*27c0*/  BRA.U !UP0, `(.L_x_38) ;  /* 0x0000000508387547 */ /* 0x000fea000b800000 */
[----:B------:R-:W2:Y:S01]  /*27d0*/  LDCU.64 UR6, c[0x0][0x380] ;  /* 0x00007000ff0677ac */ /* 0x000ea20008000a00 */
[----:B------:R-:W-:-:S04]  /*27e0*/  IADD3 R12, P0, PT, R16, UR4, RZ ;  /* 0x00000004100c7c10 */ /* 0x000fc8000ff1e0ff */
[----:B------:R-:W-:Y:S02]  /*27f0*/  IADD3.X R7, PT, PT, R5, UR5, RZ, P0, !PT ;  /* 0x0000000505077c10 */ /* 0x000fe400087fe4ff */
[C---:B------:R-:W-:Y:S02]  /*2800*/  SHF.L.U32 R13, R12.reuse, 0x1, RZ ;  /* 0x000000010c0d7819 */ /* 0x040fe400000006ff */
[----:B------:R-:W-:Y:S02]  /*2810*/  SHF.L.U64.HI R12, R12, 0x1, R7 ;  /* 0x000000010c0c7819 */ /* 0x000fe40000010207 */
[----:B--2---:R-:W-:-:S04]  /*2820*/  IADD3 R6, P0, PT, R13, UR6, RZ ;  /* 0x000000060d067c10 */ /* 0x004fc8000ff1e0ff */
[----:B------:R-:W-:-:S05]  /*2830*/  IADD3.X R7, PT, PT, R12, UR7, RZ, P0, !PT ;  /* 0x000000070c077c10 */ /* 0x000fca00087fe4ff */
[----:B------:R-:W2:Y:S01]  /*2840*/  LDG.E.U16 R6, desc[UR8][R6.64] ;  /* 0x0000000806067981 */ /* 0x000ea2000c1e1500 */
[----:B01----:R-:W0:Y:S01]  /*2850*/  MUFU.RCP R0, R3 ;  /* 0x0000000300007308 */ /* 0x003e220000001000 */
        /* <DEDUP_REMOVED lines=12> */
.L_x_40:
[----:B------:R-:W-:Y:S05]  /*2920*/  BSYNC.RECONVERGENT B2 ;  /* 0x0000000000027941 */ /* 0x000fea0003800200 */
.L_x_39:
        /* <DEDUP_REMOVED lines=10> */
[C---:B------:R-:W-:Y:S01]  /*29d0*/  IMAD.SHL.U32 R9, R8.reuse, 0x2, RZ ;  /* 0x0000000208097824 */ /* 0x040fe200078e00ff */
        /* <DEDUP_REMOVED lines=25> */
.L_x_42:
[----:B------:R-:W-:Y:S05]  /*2b70*/  BSYNC.RECONVERGENT B2 ;  /* 0x0000000000027941 */ /* 0x000fea0003800200 */
.L_x_41:
[----:B------:R-:W0:Y:S01]  /*2b80*/  LDCU.64 UR10, c[0x0][0x388] ;  /* 0x00007100ff0a77ac */ /* 0x000e220008000a00 */
[----:B------:R-:W-:Y:S02]  /*2b90*/  USHF.L.U32 UR5, UR6, 0x1, URZ ;  /* 0x0000000106057899 */ /* 0x000fe400080006ff */
[----:B------:R-:W-:Y:S02]  /*2ba0*/  USHF.L.U64.HI UR6, UR6, 0x1, UR7 ;  /* 0x0000000106067899 */ /* 0x000fe40008010207 */
[----:B------:R-:W-:Y:S02]  /*2bb0*/  ULOP3.LUT UR5, UR5, 0xfffffffe, URZ, 0xc0, !UPT ;  /* 0xfffffffe05057892 */ /* 0x000fe4000f8ec0ff */
[----:B------:R-:W-:Y:S02]  /*2bc0*/  ULOP3.LUT UR6, UR6, 0x1, URZ, 0xc0, !UPT ;  /* 0x0000000106067892 */ /* 0x000fe4000f8ec0ff */
[----:B0-----:R-:W-:-:S04]  /*2bd0*/  UIADD3 UR5, UP0, UPT, UR5, UR10, URZ ;  /* 0x0000000a05057290 */ /* 0x001fc8000ff1e0ff */
[----:B------:R-:W-:Y:S02]  /*2be0*/  UIADD3.X UR6, UPT, UPT, UR6, UR11, URZ, UP0, !UPT ;  /* 0x0000000b06067290 */ /* 0x000fe400087fe4ff */
[----:B------:R-:W-:-:S04]  /*2bf0*/  IMAD.U32 R6, RZ, RZ, UR5 ;  /* 0x00000005ff067e24 */ /* 0x000fc8000f8e00ff */
[----:B------:R-:W-:-:S05]  /*2c00*/  IMAD.U32 R7, RZ, RZ, UR6 ;  /* 0x00000006ff077e24 */ /* 0x000fca000f8e00ff */
[----:B------:R-:W2:Y:S01]  /*2c10*/  LDG.E.U16 R6, desc[UR8][R6.64] ;  /* 0x0000000806067981 */ /* 0x000ea2000c1e1500 */
[----:B------:R-:W0:Y:S01]  /*2c20*/  LDCU.64 UR6, c[0x0][0x390] ;  /* 0x00007200ff0677ac */ /* 0x000e220008000a00 */
[----:B------:R-:W-:Y:S01]  /*2c30*/  UIADD3 UR4, UPT, UPT, UR4, 0x2, URZ ;  /* 0x0000000204047890 */ /* 0x000fe2000fffe0ff */
[----:B------:R-:W-:Y:S01]  /*2c40*/  UMOV UR5, URZ ;  /* 0x000000ff00057c82 */ /* 0x000fe20008000000 */
[----:B0-----:R-:W-:Y:S02]  /*2c50*/  IADD3 R10, P0, PT, R9, UR6, RZ ;  /* 0x00000006090a7c10 */ /* 0x001fe4000ff1e0ff */
[----:B--2---:R-:W-:-:S05]  /*2c60*/  SHF.L.U32 R11, R6, 0x10, RZ ;  /* 0x00000010060b7819 */ /* 0x004fca00000006ff */
[----:B------:R-:W-:Y:S01]  /*2c70*/  FMUL R0, R11, R0 ;  /* 0x000000000b007220 */ /* 0x000fe20000400000 */
[----:B------:R-:W-:-:S04]  /*2c80*/  IADD3.X R11, PT, PT, R8, UR7, RZ, P0, !PT ;  /* 0x00000007080b7c10 */ /* 0x000fc800087fe4ff */
[----:B------:R-:W-:-:S05]  /*2c90*/  F2FP.BF16.F32.PACK_AB R0, RZ, R0 ;  /* 0x00000000ff00723e */ /* 0x000fca00000010ff */
[----:B------:R2:W-:Y:S02]  /*2ca0*/  STG.E.U16 desc[UR8][R10.64], R0 ;  /* 0x000000000a007986 */ /* 0x0005e4000c101508 */
.L_x_38:
[----:B012---:R-:W0:Y:S02]  /*2cb0*/  LDC R0, c[0x0][0x398] ;  /* 0x0000e600ff007b82 */ /* 0x007e240000000800 */
[----:B0-----:R-:W-:-:S04]  /*2cc0*/  LOP3.LUT R0, R0, 0x1, RZ, 0xc0, !PT ;  /* 0x0000000100007812 */ /* 0x001fc800078ec0ff */
[----:B------:R-:W-:-:S04]  /*2cd0*/  ISETP.NE.U32.AND P0, PT, R0, 0x1, PT ;  /* 0x000000010000780c */ /* 0x000fc80003f05070 */
[----:B------:R-:W-:-:S13]  /*2ce0*/  ISETP.NE.U32.AND.EX P0, PT, RZ, RZ, PT, P0 ;  /* 0x000000ffff00720c */ /* 0x000fda0003f05100 */
[----:B------:R-:W-:Y:S05]  /*2cf0*/  @P0 EXIT ;  /* 0x000000000000094d */ /* 0x000fea0003800000 */
[----:B------:R-:W0:Y:S01]  /*2d00*/  LDCU.64 UR6, c[0x0][0x380] ;  /* 0x00007000ff0677ac */ /* 0x000e220008000a00 */
[----:B------:R-:W-:-:S04]  /*2d10*/  IADD3 R8, P0, PT, R16, UR4, RZ ;  /* 0x0000000410087c10 */ /* 0x000fc8000ff1e0ff */
[----:B------:R-:W-:Y:S01]  /*2d20*/  IADD3.X R7, PT, PT, R5, UR5, RZ, P0, !PT ;  /* 0x0000000505077c10 */ /* 0x000fe200087fe4ff */
[----:B------:R-:W-:-:S03]  /*2d30*/  IMAD.SHL.U32 R5, R8, 0x2, RZ ;  /* 0x0000000208057824 */ /* 0x000fc600078e00ff */
[----:B------:R-:W-:Y:S02]  /*2d40*/  SHF.L.U64.HI R8, R8, 0x1, R7 ;  /* 0x0000000108087819 */ /* 0x000fe40000010207 */
[----:B0-----:R-:W-:-:S04]  /*2d50*/  IADD3 R6, P0, PT, R5, UR6, RZ ;  /* 0x0000000605067c10 */ /* 0x001fc8000ff1e0ff */
        /* <DEDUP_REMOVED lines=12> */
[----:B------:R-:W-:Y:S02]  /*2e20*/  MOV R0, R11 ;  /* 0x0000000b00007202 */ /* 0x000fe40000000f00 */
[----:B------:R-:W-:-:S07]  /*2e30*/  MOV R6, 0x2e50 ;  /* 0x00002e5000067802 */ /* 0x000fce0000000f00 */
[----:B------:R-:W-:Y:S05]  /*2e40*/  CALL.REL.NOINC `($__internal_1_$__cuda_sm3x_div_rn_noftz_f32_slowpath) ;  /* 0x0000000000987944 */ /* 0x000fea0003c00000 */
.L_x_44:
[----:B------:R-:W-:Y:S05]  /*2e50*/  BSYNC.RECONVERGENT B2 ;  /* 0x0000000000027941 */ /* 0x000fea0003800200 */
.L_x_43:
[----:B------:R-:W0:Y:S02]  /*2e60*/  LDCU.64 UR6, c[0x0][0x388] ;  /* 0x00007100ff0677ac */ /* 0x000e240008000a00 */
[----:B0-----:R-:W-:-:S04]  /*2e70*/  ULEA UR6, UP0, UR4, UR6, 0x1 ;  /* 0x0000000604067291 */ /* 0x001fc8000f8008ff */
[----:B------:R-:W-:Y:S02]  /*2e80*/  ULEA.HI.X UR7, UR4, UR7, UR5, 0x1, UP0 ;  /* 0x0000000704077291 */ /* 0x000fe400080f0c05 */
[----:B------:R-:W-:-:S04]  /*2e90*/  IMAD.U32 R2, RZ, RZ, UR6 ;  /* 0x00000006ff027e24 */ /* 0x000fc8000f8e00ff */
[----:B------:R-:W-:-:S05]  /*2ea0*/  IMAD.U32 R3, RZ, RZ, UR7 ;  /* 0x00000007ff037e24 */ /* 0x000fca000f8e00ff */
[----:B------:R-:W2:Y:S01]  /*2eb0*/  LDG.E.U16 R2, desc[UR8][R2.64] ;  /* 0x0000000802027981 */ /* 0x000ea2000c1e1500 */
[----:B------:R-:W0:Y:S02]  /*2ec0*/  LDCU.64 UR6, c[0x0][0x390] ;  /* 0x00007200ff0677ac */ /* 0x000e240008000a00 */
[----:B0-----:R-:W-:-:S04]  /*2ed0*/  IADD3 R4, P0, PT, R5, UR6, RZ ;  /* 0x0000000605047c10 */ /* 0x001fc8000ff1e0ff */
[----:B------:R-:W-:Y:S02]  /*2ee0*/  IADD3.X R5, PT, PT, R8, UR7, RZ, P0, !PT ;  /* 0x0000000708057c10 */ /* 0x000fe400087fe4ff */
[----:B--2---:R-:W-:-:S05]  /*2ef0*/  SHF.L.U32 R7, R2, 0x10, RZ ;  /* 0x0000001002077819 */ /* 0x004fca00000006ff */
[----:B------:R-:W-:-:S05]  /*2f00*/  FMUL R0, R7, R0 ;  /* 0x0000000007007220 */ /* 0x000fca0000400000 */
[----:B------:R-:W-:-:S05]  /*2f10*/  F2FP.BF16.F32.PACK_AB R0, RZ, R0 ;  /* 0x00000000ff00723e */ /* 0x000fca00000010ff */
[----:B------:R-:W-:Y:S01]  /*2f20*/  STG.E.U16 desc[UR8][R4.64], R0 ;  /* 0x0000000004007986 */ /* 0x000fe2000c101508 */
[----:B------:R-:W-:Y:S05]  /*2f30*/  EXIT ;  /* 0x000000000000794d */ /* 0x000fea0003800000 */
        .weak           $__internal_0_$__cuda_sm20_sqrt_rn_f32_slowpath
        .type           $__internal_0_$__cuda_sm20_sqrt_rn_f32_slowpath,@function
        .size           $__internal_0_$__cuda_sm20_sqrt_rn_f32_slowpath,($__internal_1_$__cuda_sm3x_div_rn_noftz_f32_slowpath - $__internal_0_$__cuda_sm20_sqrt_rn_f32_slowpath)
$__internal_0_$__cuda_sm20_sqrt_rn_f32_slowpath:
[----:B------:R-:W-:-:S13]  /*2f40*/  LOP3.LUT P1, RZ, R0, 0x7fffffff, RZ, 0xc0, !PT ;  /* 0x7fffffff00ff7812 */ /* 0x000fda000782c0ff */
[----:B------:R-:W-:Y:S01]  /*2f50*/  @!P1 IMAD.MOV.U32 R2, RZ, RZ, R0 ;  /* 0x000000ffff029224 */ /* 0x000fe200078e0000 */
[----:B------:R-:W-:Y:S06]  /*2f60*/  @!P1 BRA `(.L_x_45) ;  /* 0x0000000000409947 */ /* 0x000fec0003800000 */
[----:B------:R-:W-:-:S13]  /*2f70*/  FSETP.GEU.FTZ.AND P1, PT, R0, RZ, PT ;  /* 0x000000ff0000720b */ /* 0x000fda0003f3e000 */
[----:B------:R-:W-:Y:S01]  /*2f80*/  @!P1 IMAD.MOV.U32 R2, RZ, RZ, 0x7fffffff ;  /* 0x7fffffffff029424 */ /* 0x000fe200078e00ff */
[----:B------:R-:W-:Y:S06]  /*2f90*/  @!P1 BRA `(.L_x_45) ;  /* 0x0000000000349947 */ /* 0x000fec0003800000 */
[----:B------:R-:W-:-:S13]  /*2fa0*/  FSETP.GTU.FTZ.AND P1, PT, |R0|, +INF , PT ;  /* 0x7f8000000000780b */ /* 0x000fda0003f3c200 */
[----:B------:R-:W-:Y:S01]  /*2fb0*/  @P1 FADD.FTZ R2, R0, 1 ;  /* 0x3f80000000021421 */ /* 0x000fe20000010000 */
[----:B------:R-:W-:Y:S06]  /*2fc0*/  @P1 BRA `(.L_x_45) ;  /* 0x0000000000281947 */ /* 0x000fec0003800000 */
[----:B------:R-:W-:-:S13]  /*2fd0*/  FSETP.NEU.FTZ.AND P1, PT, |R0|, +INF , PT ;  /* 0x7f8000000000780b */ /* 0x000fda0003f3d200 */
[----:B------:R-:W-:-:S04]  /*2fe0*/  @P1 FFMA R3, R0, 1.84467440737095516160e+19, RZ ;  /* 0x5f80000000031823 */ /* 0x000fc800000000ff */
[----:B------:R-:W0:Y:S02]  /*2ff0*/  @P1 MUFU.RSQ R2, R3 ;  /* 0x0000000300021308 */ /* 0x000e240000001400 */
[----:B0-----:R-:W-:Y:S01]  /*3000*/  @P1 FMUL.FTZ R4, R3, R2 ;  /* 0x0000000203041220 */ /* 0x001fe20000410000 */
[----:B------:R-:W-:Y:S01]  /*3010*/  @P1 FMUL.FTZ R8, R2, 0.5 ;  /* 0x3f00000002081820 */ /* 0x000fe20000410000 */
[----:B------:R-:W-:Y:S02]  /*3020*/  @!P1 MOV R2, R0 ;  /* 0x0000000000029202 */ /* 0x000fe40000000f00 */
[----:B------:R-:W-:-:S04]  /*3030*/  @P1 FADD.FTZ R6, -R4, -RZ ;  /* 0x800000ff04061221 */ /* 0x000fc80000010100 */
[----:B------:R-:W-:-:S04]  /*3040*/  @P1 FFMA R7, R4, R6, R3 ;  /* 0x0000000604071223 */ /* 0x000fc80000000003 */
[----:B------:R-:W-:-:S04]  /*3050*/  @P1 FFMA R7, R7, R8, R4 ;  /* 0x0000000807071223 */ /* 0x000fc80000000004 */
[----:B------:R-:W-:-:S07]  /*3060*/  @P1 FMUL.FTZ R2, R7, 2.3283064365386962891e-10 ;  /* 0x2f80000007021820 */ /* 0x000fce0000410000 */
.L_x_45:
[----:B------:R-:W-:Y:S02]  /*3070*/  HFMA2 R3, -RZ, RZ, 0, 0 ;  /* 0x00000000ff037431 */ /* 0x000fe400000001ff */
[----:B------:R-:W-:Y:S02]  /*3080*/  IMAD.MOV.U32 R0, RZ, RZ, R2 ;  /* 0x000000ffff007224 */ /* 0x000fe400078e0002 */
[----:B------:R-:W-:-:S04]  /*3090*/  IMAD.MOV.U32 R2, RZ, RZ, R9 ;  /* 0x000000ffff027224 */ /* 0x000fc800078e0009 */
[----:B------:R-:W-:Y:S05]  /*30a0*/  RET.REL.NODEC R2 `(_Z7rmsNormP13__nv_bfloat16S0_S0_mm) ;  /* 0xffffffcc02d47950 */ /* 0x000fea0003c3ffff */
        .weak           $__internal_1_$__cuda_sm3x_div_rn_noftz_f32_slowpath
        .type           $__internal_1_$__cuda_sm3x_div_rn_noftz_f32_slowpath,@function
        .size           $__internal_1_$__cuda_sm3x_div_rn_noftz_f32_slowpath,(.L_x_59 - $__internal_1_$__cuda_sm3x_div_rn_noftz_f32_slowpath)
$__internal_1_$__cuda_sm3x_div_rn_noftz_f32_slowpath:
[----:B------:R-:W-:Y:S01]  /*30b0*/  SHF.R.U32.HI R4, RZ, 0x17, R3 ;  /* 0x00000017ff047819 */ /* 0x000fe20000011603 */
[----:B------:R-:W-:Y:S01]  /*30c0*/  BSSY.RECONVERGENT B0, `(.L_x_46) ;  /* 0x0000063000007945 */ /* 0x000fe20003800200 */
[----:B------:R-:W-:Y:S02]  /*30d0*/  SHF.R.U32.HI R7, RZ, 0x17, R0 ;  /* 0x00000017ff077819 */ /* 0x000fe40000011600 */
[----:B------:R-:W-:Y:S02]  /*30e0*/  LOP3.LUT R4, R4, 0xff, RZ, 0xc0, !PT ;  /* 0x000000ff04047812 */ /* 0x000fe400078ec0ff */
[----:B------:R-:W-:Y:S02]  /*30f0*/  LOP3.LUT R7, R7, 0xff, RZ, 0xc0, !PT ;  /* 0x000000ff07077812 */ /* 0x000fe400078ec0ff */
[----:B------:R-:W-:Y:S01]  /*3100*/  MOV R19, R3 ;  /* 0x0000000300137202 */ /* 0x000fe20000000f00 */
[----:B------:R-:W-:Y:S02]  /*3110*/  VIADD R10, R4, 0xffffffff ;  /* 0xffffffff040a7836 */ /* 0x000fe40000000000 */
[----:B------:R-:W-:-:S03]  /*3120*/  VIADD R11, R7, 0xffffffff ;  /* 0xffffffff070b7836 */ /* 0x000fc60000000000 */
[----:B------:R-:W-:-:S04]  /*3130*/  ISETP.GT.U32.AND P1, PT, R10, 0xfd, PT ;  /* 0x000000fd0a00780c */ /* 0x000fc80003f24070 */
[----:B------:R-:W-:-:S13]  /*3140*/  ISETP.GT.U32.OR P1, PT, R11, 0xfd, P1 ;  /* 0x000000fd0b00780c */ /* 0x000fda0000f24470 */
[----:B------:R-:W-:Y:S01]  /*3150*/  @!P1 IMAD.MOV.U32 R2, RZ, RZ, RZ ;  /* 0x000000ffff029224 */ /* 0x000fe200078e00ff */
[----:B------:R-:W-:Y:S06]  /*3160*/  @!P1 BRA `(.L_x_47) ;  /* 0x00000000005c9947 */ /* 0x000fec0003800000 */
[----:B------:R-:W-:Y:S02]  /*3170*/  FSETP.GTU.FTZ.AND P1, PT, |R0|, +INF , PT ;  /* 0x7f8000000000780b */ /* 0x000fe40003f3c200 */
[----:B------:R-:W-:-:S04]  /*3180*/  FSETP.GTU.FTZ.AND P2, PT, |R3|, +INF , PT ;  /* 0x7f8000000300780b */ /* 0x000fc80003f5c200 */
[----:B------:R-:W-:-:S13]  /*3190*/  PLOP3.LUT P1, PT, P1, P2, PT, 0xf8, 0x8f ;  /* 0x00000000008f781c */ /* 0x000fda0000f25f70 */
[----:B------:R-:W-:Y:S05]  /*31a0*/  @P1 BRA `(.L_x_48) ;  /* 0x00000004004c1947 */ /* 0x000fea0003800000 */
[----:B------:R-:W-:-:S13]  /*31b0*/  LOP3.LUT P1, RZ, R19, 0x7fffffff, R0, 0xc8, !PT ;  /* 0x7fffffff13ff7812 */ /* 0x000fda000782c800 */
[----:B------:R-:W-:Y:S05]  /*31c0*/  @!P1 BRA `(.L_x_49) ;  /* 0x00000004003c9947 */ /* 0x000fea0003800000 */
[C---:B------:R-:W-:Y:S02]  /*31d0*/  FSETP.NEU.FTZ.AND P3, PT, |R0|.reuse, +INF , PT ;  /* 0x7f8000000000780b */ /* 0x040fe40003f7d200 */
[----:B------:R-:W-:Y:S02]  /*31e0*/  FSETP.NEU.FTZ.AND P2, PT, |R3|, +INF , PT ;  /* 0x7f8000000300780b */ /* 0x000fe40003f5d200 */
[----:B------:R-:W-:-:S11]  /*31f0*/  FSETP.NEU.FTZ.AND P1, PT, |R0|, +INF , PT ;  /* 0x7f8000000000780b */ /* 0x000fd60003f3d200 */
[----:B------:R-:W-:Y:S05]  /*3200*/  @!P2 BRA !P3, `(.L_x_49) ;  /* 0x00000004002ca947 */ /* 0x000fea0005800000 */
[----:B------:R-:W-:-:S04]  /*3210*/  LOP3.LUT P3, RZ, R0, 0x7fffffff, RZ, 0xc0, !PT ;  /* 0x7fffffff00ff7812 */ /* 0x000fc8000786c0ff */
[----:B------:R-:W-:-:S13]  /*3220*/  PLOP3.LUT P2, PT, P2, P3, PT, 0x2f, 0xf2 ;  /* 0x0000000000f2781c */ /* 0x000fda0001746577 */
[----:B------:R-:W-:Y:S05]  /*3230*/  @P2 BRA `(.L_x_50) ;  /* 0x0000000400182947 */ /* 0x000fea0003800000 */
[----:B------:R-:W-:-:S04]  /*3240*/  LOP3.LUT P2, RZ, R19, 0x7fffffff, RZ, 0xc0, !PT ;  /* 0x7fffffff13ff7812 */ /* 0x000fc8000784c0ff */
[----:B------:R-:W-:-:S13]  /*3250*/  PLOP3.LUT P1, PT, P1, P2, PT, 0x2f, 0xf2 ;  /* 0x0000000000f2781c */ /* 0x000fda0000f24577 */
[----:B------:R-:W-:Y:S05]  /*3260*/  @P1 BRA `(.L_x_51) ;  /* 0x0000000400001947 */ /* 0x000fea0003800000 */
[----:B------:R-:W-:Y:S02]  /*3270*/  ISETP.GE.AND P1, PT, R11, RZ, PT ;  /* 0x000000ff0b00720c */ /* 0x000fe40003f26270 */
[----:B------:R-:W-:-:S11]  /*3280*/  ISETP.GE.AND P2, PT, R10, RZ, PT ;  /* 0x000000ff0a00720c */ /* 0x000fd60003f46270 */
[----:B------:R-:W-:Y:S01]  /*3290*/  @P1 IMAD.MOV.U32 R2, RZ, RZ, RZ ;  /* 0x000000ffff021224 */ /* 0x000fe200078e00ff */
[----:B------:R-:W-:Y:S01]  /*32a0*/  @!P1 MOV R2, 0xffffffc0 ;  /* 0xffffffc000029802 */ /* 0x000fe20000000f00 */
[----:B------:R-:W-:Y:S01]  /*32b0*/  @!P1 FFMA R0, R0, 1.84467440737095516160e+19, RZ ;  /* 0x5f80000000009823 */ /* 0x000fe200000000ff */
[----:B------:R-:W-:-:S03]  /*32c0*/  @!P2 FFMA R19, R3, 1.84467440737095516160e+19, RZ ;  /* 0x5f8000000313a823 */ /* 0x000fc600000000ff */
[----:B------:R-:W-:-:S07]  /*32d0*/  @!P2 VIADD R2, R2, 0x40 ;  /* 0x000000400202a836 */ /* 0x000fce0000000000 */
.L_x_47:
[----:B------:R-:W-:Y:S01]  /*32e0*/  LEA R20, R4, 0xc0800000, 0x17 ;  /* 0xc080000004147811 */ /* 0x000fe200078eb8ff */
[----:B------:R-:W-:Y:S01]  /*32f0*/  BSSY.RECONVERGENT B1, `(.L_x_52) ;  /* 0x0000036000017945 */ /* 0x000fe20003800200 */
[----:B------:R-:W-:-:S03]  /*3300*/  IADD3 R7, PT, PT, R7, -0x7f, RZ ;  /* 0xffffff8107077810 */ /* 0x000fc60007ffe0ff */
[----:B------:R-:W-:Y:S02]  /*3310*/  IMAD.IADD R20, R19, 0x1, -R20 ;  /* 0x0000000113147824 */ /* 0x000fe400078e0a14 */
[C---:B------:R-:W-:Y:S01]  /*3320*/  IMAD R0, R7.reuse, -0x800000, R0 ;  /* 0xff80000007007824 */ /* 0x040fe200078e0200 */
[----:B------:R-:W-:Y:S01]  /*3330*/  IADD3 R7, PT, PT, R7, 0x7f, -R4 ;  /* 0x0000007f07077810 */ /* 0x000fe20007ffe804 */
[----:B------:R-:W0:Y:S01]  /*3340*/  MUFU.RCP R10, R20 ;  /* 0x00000014000a7308 */ /* 0x000e220000001000 */
[----:B------:R-:W-:-:S03]  /*3350*/  FADD.FTZ R11, -R20, -RZ ;  /* 0x800000ff140b7221 */ /* 0x000fc60000010100 */
[----:B------:R-:W-:Y:S02]  /*3360*/  IMAD.IADD R7, R7, 0x1, R2 ;  /* 0x0000000107077824 */ /* 0x000fe400078e0202 */
[----:B0-----:R-:W-:-:S04]  /*3370*/  FFMA R19, R10, R11, 1 ;  /* 0x3f8000000a137423 */ /* 0x001fc8000000000b */
[----:B------:R-:W-:-:S04]  /*3380*/  FFMA R19, R10, R19, R10 ;  /* 0x000000130a137223 */ /* 0x000fc8000000000a */
[----:B------:R-:W-:-:S04]  /*3390*/  FFMA R10, R0, R19, RZ ;  /* 0x00000013000a7223 */ /* 0x000fc800000000ff */
[----:B------:R-:W-:-:S04]  /*33a0*/  FFMA R18, R11, R10, R0 ;  /* 0x0000000a0b127223 */ /* 0x000fc80000000000 */
[----:B------:R-:W-:-:S04]  /*33b0*/  FFMA R18, R19, R18, R10 ;  /* 0x0000001213127223 */ /* 0x000fc8000000000a */
[----:B------:R-:W-:-:S04]  /*33c0*/  FFMA R11, R11, R18, R0 ;  /* 0x000000120b0b7223 */ /* 0x000fc80000000000 */
[----:B------:R-:W-:-:S05]  /*33d0*/  FFMA R0, R19, R11, R18 ;  /* 0x0000000b13007223 */ /* 0x000fca0000000012 */
[----:B------:R-:W-:-:S04]  /*33e0*/  SHF.R.U32.HI R4, RZ, 0x17, R0 ;  /* 0x00000017ff047819 */ /* 0x000fc80000011600 */
[----:B------:R-:W-:-:S04]  /*33f0*/  LOP3.LUT R2, R4, 0xff, RZ, 0xc0, !PT ;  /* 0x000000ff04027812 */ /* 0x000fc800078ec0ff */
[----:B------:R-:W-:-:S05]  /*3400*/  IADD3 R2, PT, PT, R2, R7, RZ ;  /* 0x0000000702027210 */ /* 0x000fca0007ffe0ff */
[----:B------:R-:W-:-:S05]  /*3410*/  VIADD R4, R2, 0xffffffff ;  /* 0xffffffff02047836 */ /* 0x000fca0000000000 */
[----:B------:R-:W-:-:S13]  /*3420*/  ISETP.GE.U32.AND P1, PT, R4, 0xfe, PT ;  /* 0x000000fe0400780c */ /* 0x000fda0003f26070 */
[----:B------:R-:W-:Y:S05]  /*3430*/  @!P1 BRA `(.L_x_53) ;  /* 0x0000000000809947 */ /* 0x000fea0003800000 */
[----:B------:R-:W-:-:S13]  /*3440*/  ISETP.GT.AND P1, PT, R2, 0xfe, PT ;  /* 0x000000fe0200780c */ /* 0x000fda0003f24270 */
[----:B------:R-:W-:Y:S05]  /*3450*/  @P1 BRA `(.L_x_54) ;  /* 0x00000000006c1947 */ /* 0x000fea0003800000 */
[----:B------:R-:W-:-:S13]  /*3460*/  ISETP.GE.AND P1, PT, R2, 0x1, PT ;  /* 0x000000010200780c */ /* 0x000fda0003f26270 */
[----:B------:R-:W-:Y:S05]  /*3470*/  @P1 BRA `(.L_x_55) ;  /* 0x0000000000741947 */ /* 0x000fea0003800000 */
[----:B------:R-:W-:Y:S02]  /*3480*/  ISETP.GE.AND P1, PT, R2, -0x18, PT ;  /* 0xffffffe80200780c */ /* 0x000fe40003f26270 */
[----:B------:R-:W-:-:S11]  /*3490*/  LOP3.LUT R0, R0, 0x80000000, RZ, 0xc0, !PT ;  /* 0x8000000000007812 */ /* 0x000fd600078ec0ff */
[----:B------:R-:W-:Y:S05]  /*34a0*/  @!P1 BRA `(.L_x_55) ;  /* 0x0000000000689947 */ /* 0x000fea0003800000 */
[CCC-:B------:R-:W-:Y:S01]  /*34b0*/  FFMA.RZ R4, R19.reuse, R11.reuse, R18.reuse ;  /* 0x0000000b13047223 */ /* 0x1c0fe2000000c012 */
[CCC-:B------:R-:W-:Y:S01]  /*34c0*/  FFMA.RP R7, R19.reuse, R11.reuse, R18.reuse ;  /* 0x0000000b13077223 */ /* 0x1c0fe20000008012 */
[----:B------:R-:W-:Y:S01]  /*34d0*/  FFMA.RM R18, R19, R11, R18 ;  /* 0x0000000b13127223 */ /* 0x000fe20000004012 */
[----:B------:R-:W-:Y:S02]  /*34e0*/  IADD3 R10, PT, PT, R2, 0x20, RZ ;  /* 0x00000020020a7810 */ /* 0x000fe40007ffe0ff */
[----:B------:R-:W-:Y:S02]  /*34f0*/  LOP3.LUT R4, R4, 0x7fffff, RZ, 0xc0, !PT ;  /* 0x007fffff04047812 */ /* 0x000fe400078ec0ff */
[----:B------:R-:W-:Y:S02]  /*3500*/  ISETP.NE.AND P3, PT, R2, RZ, PT ;  /* 0x000000ff0200720c */ /* 0x000fe40003f65270 */
[----:B------:R-:W-:Y:S02]  /*3510*/  LOP3.LUT R11, R4, 0x800000, RZ, 0xfc, !PT ;  /* 0x00800000040b7812 */ /* 0x000fe400078efcff */
[----:B------:R-:W-:Y:S01]  /*3520*/  ISETP.NE.AND P2, PT, R2, RZ, PT ;  /* 0x000000ff0200720c */ /* 0x000fe20003f45270 */
[----:B------:R-:W-:Y:S01]  /*3530*/  IMAD.MOV R2, RZ, RZ, -R2 ;  /* 0x000000ffff027224 */ /* 0x000fe200078e0a02 */
[----:B------:R-:W-:-:S02]  /*3540*/  SHF.L.U32 R10, R11, R10, RZ ;  /* 0x0000000a0b0a7219 */ /* 0x000fc400000006ff */
[----:B------:R-:W-:Y:S02]  /*3550*/  FSETP.NEU.FTZ.AND P1, PT, R7, R18, PT ;  /* 0x000000120700720b */ /* 0x000fe40003f3d000 */
[----:B------:R-:W-:Y:S02]  /*3560*/  SEL R2, R2, RZ, P3 ;  /* 0x000000ff02027207 */ /* 0x000fe40001800000 */
[----:B------:R-:W-:Y:S02]  /*3570*/  ISETP.NE.AND P2, PT, R10, RZ, P2 ;  /* 0x000000ff0a00720c */ /* 0x000fe40001745270 */
[----:B------:R-:W-:Y:S02]  /*3580*/  SHF.R.U32.HI R11, RZ, R2, R11 ;  /* 0x00000002ff0b7219 */ /* 0x000fe4000001160b */
[----:B------:R-:W-:Y:S02]  /*3590*/  PLOP3.LUT P1, PT, P1, P2, PT, 0xf8, 0x8f ;  /* 0x00000000008f781c */ /* 0x000fe40000f25f70 */
[----:B------:R-:W-:-:S02]  /*35a0*/  SHF.R.U32.HI R4, RZ, 0x1, R11 ;  /* 0x00000001ff047819 */ /* 0x000fc4000001160b */
[----:B------:R-:W-:-:S04]  /*35b0*/  SEL R7, RZ, 0x1, !P1 ;  /* 0x00000001ff077807 */ /* 0x000fc80004800000 */
[----:B------:R-:W-:-:S04]  /*35c0*/  LOP3.LUT R2, R7, 0x1, R4, 0xf8, !PT ;  /* 0x0000000107027812 */ /* 0x000fc800078ef804 */
[----:B------:R-:W-:-:S04]  /*35d0*/  LOP3.LUT R11, R2, R11, RZ, 0xc0, !PT ;  /* 0x0000000b020b7212 */ /* 0x000fc800078ec0ff */
[----:B------:R-:W-:-:S04]  /*35e0*/  IADD3 R11, PT, PT, R4, R11, RZ ;  /* 0x0000000b040b7210 */ /* 0x000fc80007ffe0ff */
[----:B------:R-:W-:Y:S01]  /*35f0*/  LOP3.LUT R0, R11, R0, RZ, 0xfc, !PT ;  /* 0x000000000b007212 */ /* 0x000fe200078efcff */
[----:B------:R-:W-:Y:S06]  /*3600*/  BRA `(.L_x_55) ;  /* 0x0000000000107947 */ /* 0x000fec0003800000 */
.L_x_54:
[----:B------:R-:W-:-:S04]  /*3610*/  LOP3.LUT R0, R0, 0x80000000, RZ, 0xc0, !PT ;  /* 0x8000000000007812 */ /* 0x000fc800078ec0ff */
[----:B------:R-:W-:Y:S01]  /*3620*/  LOP3.LUT R0, R0, 0x7f800000, RZ, 0xfc, !PT ;  /* 0x7f80000000007812 */ /* 0x000fe200078efcff */
[----:B------:R-:W-:Y:S06]  /*3630*/  BRA `(.L_x_55) ;  /* 0x0000000000047947 */ /* 0x000fec0003800000 */
.L_x_53:
[----:B------:R-:W-:-:S07]  /*3640*/  IMAD R0, R7, 0x800000, R0 ;  /* 0x0080000007007824 */ /* 0x000fce00078e0200 */
.L_x_55:
[----:B------:R-:W-:Y:S05]  /*3650*/  BSYNC.RECONVERGENT B1 ;  /* 0x0000000000017941 */ /* 0x000fea0003800200 */
.L_x_52:
[----:B------:R-:W-:Y:S05]  /*3660*/  BRA `(.L_x_56) ;  /* 0x0000000000207947 */ /* 0x000fea0003800000 */
.L_x_51:
[----:B------:R-:W-:-:S04]  /*3670*/  LOP3.LUT R0, R19, 0x80000000, R0, 0x48, !PT ;  /* 0x8000000013007812 */ /* 0x000fc800078e4800 */
[----:B------:R-:W-:Y:S01]  /*3680*/  LOP3.LUT R0, R0, 0x7f800000, RZ, 0xfc, !PT ;  /* 0x7f80000000007812 */ /* 0x000fe200078efcff */
[----:B------:R-:W-:Y:S06]  /*3690*/  BRA `(.L_x_56) ;  /* 0x0000000000147947 */ /* 0x000fec0003800000 */
.L_x_50:
[----:B------:R-:W-:Y:S01]  /*36a0*/  LOP3.LUT R0, R19, 0x80000000, R0, 0x48, !PT ;  /* 0x8000000013007812 */ /* 0x000fe200078e4800 */
[----:B------:R-:W-:Y:S06]  /*36b0*/  BRA `(.L_x_56) ;  /* 0x00000000000c7947 */ /* 0x000fec0003800000 */
.L_x_49:
[----:B------:R-:W0:Y:S01]  /*36c0*/  MUFU.RSQ R0, -QNAN ;  /* 0xffc0000000007908 */ /* 0x000e220000001400 */
[----:B------:R-:W-:Y:S05]  /*36d0*/  BRA `(.L_x_56) ;  /* 0x0000000000047947 */ /* 0x000fea0003800000 */
.L_x_48:
[----:B------:R-:W-:-:S07]  /*36e0*/  FADD.FTZ R0, R0, R3 ;  /* 0x0000000300007221 */ /* 0x000fce0000010000 */
.L_x_56:
[----:B------:R-:W-:Y:S05]  /*36f0*/  BSYNC.RECONVERGENT B0 ;  /* 0x0000000000007941 */ /* 0x000fea0003800200 */
.L_x_46:
[----:B------:R-:W-:-:S04]  /*3700*/  HFMA2 R7, -RZ, RZ, 0, 0 ;  /* 0x00000000ff077431 */ /* 0x000fc800000001ff */
[----:B0-----:R-:W-:Y:S05]  /*3710*/  RET.REL.NODEC R6 `(_Z7rmsNormP13__nv_bfloat16S0_S0_mm) ;  /* 0xffffffc806387950 */ /* 0x001fea0003c3ffff */
.L_x_57:
[----:B------:R-:W-:-:S00]  /*3720*/  BRA `(.L_x_57) ;  /* 0xfffffffc00fc7947 */ /* 0x000fc0000383ffff */
[----:B------:R-:W-:-:S00]  /*3730*/  NOP ;  /* 0x0000000000007918 */ /* 0x000fc00000000000 */
        /* <DEDUP_REMOVED lines=12> */
.L_x_59:


//--------------------- .nv.shared.reserved.0     --------------------------
	.section	.nv.shared.reserved.0,"aw",@nobits
	.weak		__nv_reservedSMEM_offset_0_alias
	.size		__nv_reservedSMEM_offset_0_alias, 0, 64
	.other		__nv_reservedSMEM_offset_0_alias,@"STO_CUDA_RESERVED_SHARED STV_DEFAULT"
__nv_reservedSMEM_offset_0_alias:
	.zero		0
	.zero		64


//--------------------- .nv.constant0._Z7rmsNormP13__nv_bfloat16S0_S0_mm --------------------------
	.section	.nv.constant0._Z7rmsNormP13__nv_bfloat16S0_S0_mm,"a",@progbits
	.sectionflags	@""
	.align	4
.nv.constant0._Z7rmsNormP13__nv_bfloat16S0_S0_mm:
	.zero		936


//--------------------- SYMBOLS --------------------------

	.type		.nv.reservedSmem.offset0,@object
	.size		.nv.reservedSmem.offset0,0x4
